//
// Generated by NVIDIA NVVM Compiler
//
// Compiler Build ID: CL-36424714
// Cuda compilation tools, release 13.0, V13.0.88
// Based on NVVM 20.0.0
//

.version 9.0
.target sm_100
.address_size 64

	// .globl	_Z20tensor_mul_optimizedPfS_S_iiiii
// _ZZ20tensor_mul_optimizedPfS_S_iiiiiE2As has been demoted
// _ZZ20tensor_mul_optimizedPfS_S_iiiiiE2Bs has been demoted

.visible .entry _Z20tensor_mul_optimizedPfS_S_iiiii(
	.param .u64 .ptr .align 1 _Z20tensor_mul_optimizedPfS_S_iiiii_param_0,
	.param .u64 .ptr .align 1 _Z20tensor_mul_optimizedPfS_S_iiiii_param_1,
	.param .u64 .ptr .align 1 _Z20tensor_mul_optimizedPfS_S_iiiii_param_2,
	.param .u32 _Z20tensor_mul_optimizedPfS_S_iiiii_param_3,
	.param .u32 _Z20tensor_mul_optimizedPfS_S_iiiii_param_4,
	.param .u32 _Z20tensor_mul_optimizedPfS_S_iiiii_param_5,
	.param .u32 _Z20tensor_mul_optimizedPfS_S_iiiii_param_6,
	.param .u32 _Z20tensor_mul_optimizedPfS_S_iiiii_param_7
)
{
	.reg .pred 	%p<14>;
	.reg .b32 	%r<44>;
	.reg .b32 	%f<111>;
	.reg .b64 	%rd<35>;
	// demoted variable
	.shared .align 4 .b8 _ZZ20tensor_mul_optimizedPfS_S_iiiiiE2As[4096];
	// demoted variable
	.shared .align 4 .b8 _ZZ20tensor_mul_optimizedPfS_S_iiiiiE2Bs[4096];
	ld.param.u64 	%rd10, [_Z20tensor_mul_optimizedPfS_S_iiiii_param_1];
	ld.param.u32 	%r21, [_Z20tensor_mul_optimizedPfS_S_iiiii_param_3];
	ld.param.u32 	%r22, [_Z20tensor_mul_optimizedPfS_S_iiiii_param_4];
	ld.param.u32 	%r23, [_Z20tensor_mul_optimizedPfS_S_iiiii_param_5];
	ld.param.u32 	%r24, [_Z20tensor_mul_optimizedPfS_S_iiiii_param_6];
	ld.param.u32 	%r25, [_Z20tensor_mul_optimizedPfS_S_iiiii_param_7];
	mov.u32 	%r1, %ctaid.z;
	mov.u32 	%r26, %ctaid.x;
	mov.u32 	%r27, %ctaid.y;
	mov.u32 	%r41, %tid.x;
	mov.u32 	%r40, %tid.y;
	shl.b32 	%r28, %r26, 5;
	add.s32 	%r4, %r28, %r41;
	shl.b32 	%r29, %r27, 5;
	add.s32 	%r5, %r29, %r40;
	cvt.u64.u32 	%rd1, %r1;
	cvt.s64.s32 	%rd12, %r22;
	mul.lo.s64 	%rd2, %rd12, %rd1;
	cvt.s64.s32 	%rd3, %r25;
	setp.lt.s32 	%p1, %r23, 1;
	mov.f32 	%f110, 0f00000000;
	@%p1 bra 	$L__BB0_7;
	ld.param.u64 	%rd32, [_Z20tensor_mul_optimizedPfS_S_iiiii_param_0];
	add.s32 	%r30, %r23, 31;
	shr.u32 	%r31, %r30, 5;
	shl.b32 	%r32, %r41, 7;
	mov.u32 	%r33, _ZZ20tensor_mul_optimizedPfS_S_iiiiiE2As;
	add.s32 	%r6, %r33, %r32;
	shl.b32 	%r34, %r40, 2;
	add.s32 	%r7, %r6, %r34;
	mad.lo.s32 	%r35, %r23, %r4, %r40;
	cvt.u64.u32 	%rd13, %r35;
	mov.u32 	%r36, _ZZ20tensor_mul_optimizedPfS_S_iiiiiE2Bs;
	add.s32 	%r9, %r36, %r34;
	add.s32 	%r8, %r9, %r32;
	cvt.u64.u32 	%rd14, %r5;
	cvt.s64.s32 	%rd15, %r24;
	mul.lo.s64 	%rd16, %rd15, %rd1;
	mad.lo.s64 	%rd4, %rd16, %rd3, %rd14;
	neg.s32 	%r43, %r31;
	mul.lo.s32 	%r42, %r41, %r25;
	shl.b32 	%r12, %r25, 5;
	cvt.s64.s32 	%rd17, %r23;
	mad.lo.s64 	%rd18, %rd2, %rd17, %rd13;
	shl.b64 	%rd19, %rd18, 2;
	cvta.to.global.u64 	%rd20, %rd32;
	add.s64 	%rd34, %rd20, %rd19;
	cvta.to.global.u64 	%rd6, %rd10;
	mov.f32 	%f110, 0f00000000;
$L__BB0_2:
	setp.ge.s32 	%p2, %r4, %r22;
	setp.ge.s32 	%p3, %r40, %r23;
	mov.f32 	%f108, 0f00000000;
	or.pred  	%p4, %p2, %p3;
	@%p4 bra 	$L__BB0_4;
	ld.global.f32 	%f108, [%rd34];
$L__BB0_4:
	setp.ge.s32 	%p5, %r5, %r25;
	st.shared.f32 	[%r7], %f108;
	setp.ge.s32 	%p6, %r41, %r24;
	mov.f32 	%f109, 0f00000000;
	or.pred  	%p7, %p6, %p5;
	@%p7 bra 	$L__BB0_6;
	cvt.s64.s32 	%rd21, %r42;
	add.s64 	%rd22, %rd4, %rd21;
	shl.b64 	%rd23, %rd22, 2;
	add.s64 	%rd24, %rd6, %rd23;
	ld.global.f32 	%f109, [%rd24];
$L__BB0_6:
	st.shared.f32 	[%r8], %f109;
	bar.sync 	0;
	ld.shared.f32 	%f12, [%r6];
	ld.shared.f32 	%f13, [%r9];
	fma.rn.f32 	%f14, %f12, %f13, %f110;
	ld.shared.f32 	%f15, [%r6+4];
	ld.shared.f32 	%f16, [%r9+128];
	fma.rn.f32 	%f17, %f15, %f16, %f14;
	ld.shared.f32 	%f18, [%r6+8];
	ld.shared.f32 	%f19, [%r9+256];
	fma.rn.f32 	%f20, %f18, %f19, %f17;
	ld.shared.f32 	%f21, [%r6+12];
	ld.shared.f32 	%f22, [%r9+384];
	fma.rn.f32 	%f23, %f21, %f22, %f20;
	ld.shared.f32 	%f24, [%r6+16];
	ld.shared.f32 	%f25, [%r9+512];
	fma.rn.f32 	%f26, %f24, %f25, %f23;
	ld.shared.f32 	%f27, [%r6+20];
	ld.shared.f32 	%f28, [%r9+640];
	fma.rn.f32 	%f29, %f27, %f28, %f26;
	ld.shared.f32 	%f30, [%r6+24];
	ld.shared.f32 	%f31, [%r9+768];
	fma.rn.f32 	%f32, %f30, %f31, %f29;
	ld.shared.f32 	%f33, [%r6+28];
	ld.shared.f32 	%f34, [%r9+896];
	fma.rn.f32 	%f35, %f33, %f34, %f32;
	ld.shared.f32 	%f36, [%r6+32];
	ld.shared.f32 	%f37, [%r9+1024];
	fma.rn.f32 	%f38, %f36, %f37, %f35;
	ld.shared.f32 	%f39, [%r6+36];
	ld.shared.f32 	%f40, [%r9+1152];
	fma.rn.f32 	%f41, %f39, %f40, %f38;
	ld.shared.f32 	%f42, [%r6+40];
	ld.shared.f32 	%f43, [%r9+1280];
	fma.rn.f32 	%f44, %f42, %f43, %f41;
	ld.shared.f32 	%f45, [%r6+44];
	ld.shared.f32 	%f46, [%r9+1408];
	fma.rn.f32 	%f47, %f45, %f46, %f44;
	ld.shared.f32 	%f48, [%r6+48];
	ld.shared.f32 	%f49, [%r9+1536];
	fma.rn.f32 	%f50, %f48, %f49, %f47;
	ld.shared.f32 	%f51, [%r6+52];
	ld.shared.f32 	%f52, [%r9+1664];
	fma.rn.f32 	%f53, %f51, %f52, %f50;
	ld.shared.f32 	%f54, [%r6+56];
	ld.shared.f32 	%f55, [%r9+1792];
	fma.rn.f32 	%f56, %f54, %f55, %f53;
	ld.shared.f32 	%f57, [%r6+60];
	ld.shared.f32 	%f58, [%r9+1920];
	fma.rn.f32 	%f59, %f57, %f58, %f56;
	ld.shared.f32 	%f60, [%r6+64];
	ld.shared.f32 	%f61, [%r9+2048];
	fma.rn.f32 	%f62, %f60, %f61, %f59;
	ld.shared.f32 	%f63, [%r6+68];
	ld.shared.f32 	%f64, [%r9+2176];
	fma.rn.f32 	%f65, %f63, %f64, %f62;
	ld.shared.f32 	%f66, [%r6+72];
	ld.shared.f32 	%f67, [%r9+2304];
	fma.rn.f32 	%f68, %f66, %f67, %f65;
	ld.shared.f32 	%f69, [%r6+76];
	ld.shared.f32 	%f70, [%r9+2432];
	fma.rn.f32 	%f71, %f69, %f70, %f68;
	ld.shared.f32 	%f72, [%r6+80];
	ld.shared.f32 	%f73, [%r9+2560];
	fma.rn.f32 	%f74, %f72, %f73, %f71;
	ld.shared.f32 	%f75, [%r6+84];
	ld.shared.f32 	%f76, [%r9+2688];
	fma.rn.f32 	%f77, %f75, %f76, %f74;
	ld.shared.f32 	%f78, [%r6+88];
	ld.shared.f32 	%f79, [%r9+2816];
	fma.rn.f32 	%f80, %f78, %f79, %f77;
	ld.shared.f32 	%f81, [%r6+92];
	ld.shared.f32 	%f82, [%r9+2944];
	fma.rn.f32 	%f83, %f81, %f82, %f80;
	ld.shared.f32 	%f84, [%r6+96];
	ld.shared.f32 	%f85, [%r9+3072];
	fma.rn.f32 	%f86, %f84, %f85, %f83;
	ld.shared.f32 	%f87, [%r6+100];
	ld.shared.f32 	%f88, [%r9+3200];
	fma.rn.f32 	%f89, %f87, %f88, %f86;
	ld.shared.f32 	%f90, [%r6+104];
	ld.shared.f32 	%f91, [%r9+3328];
	fma.rn.f32 	%f92, %f90, %f91, %f89;
	ld.shared.f32 	%f93, [%r6+108];
	ld.shared.f32 	%f94, [%r9+3456];
	fma.rn.f32 	%f95, %f93, %f94, %f92;
	ld.shared.f32 	%f96, [%r6+112];
	ld.shared.f32 	%f97, [%r9+3584];
	fma.rn.f32 	%f98, %f96, %f97, %f95;
	ld.shared.f32 	%f99, [%r6+116];
	ld.shared.f32 	%f100, [%r9+3712];
	fma.rn.f32 	%f101, %f99, %f100, %f98;
	ld.shared.f32 	%f102, [%r6+120];
	ld.shared.f32 	%f103, [%r9+3840];
	fma.rn.f32 	%f104, %f102, %f103, %f101;
	ld.shared.f32 	%f105, [%r6+124];
	ld.shared.f32 	%f106, [%r9+3968];
	fma.rn.f32 	%f110, %f105, %f106, %f104;
	bar.sync 	0;
	add.s32 	%r43, %r43, 1;
	setp.ne.s32 	%p8, %r43, 0;
	add.s32 	%r42, %r42, %r12;
	add.s32 	%r41, %r41, 32;
	add.s64 	%rd34, %rd34, 128;
	add.s32 	%r40, %r40, 32;
	@%p8 bra 	$L__BB0_2;
$L__BB0_7:
	setp.ge.s32 	%p9, %r4, %r22;
	setp.ge.s32 	%p10, %r5, %r25;
	or.pred  	%p11, %p9, %p10;
	setp.ge.s32 	%p12, %r1, %r21;
	or.pred  	%p13, %p12, %p11;
	@%p13 bra 	$L__BB0_9;
	ld.param.u64 	%rd33, [_Z20tensor_mul_optimizedPfS_S_iiiii_param_2];
	mul.lo.s32 	%r39, %r25, %r4;
	cvt.u64.u32 	%rd25, %r39;
	cvt.u64.u32 	%rd26, %r5;
	add.s64 	%rd27, %rd25, %rd26;
	mad.lo.s64 	%rd28, %rd2, %rd3, %rd27;
	cvta.to.global.u64 	%rd29, %rd33;
	shl.b64 	%rd30, %rd28, 2;
	add.s64 	%rd31, %rd29, %rd30;
	st.global.f32 	[%rd31], %f110;
$L__BB0_9:
	ret;

}
	// .globl	_Z10tensor_mulPfS_S_iiiii
.visible .entry _Z10tensor_mulPfS_S_iiiii(
	.param .u64 .ptr .align 1 _Z10tensor_mulPfS_S_iiiii_param_0,
	.param .u64 .ptr .align 1 _Z10tensor_mulPfS_S_iiiii_param_1,
	.param .u64 .ptr .align 1 _Z10tensor_mulPfS_S_iiiii_param_2,
	.param .u32 _Z10tensor_mulPfS_S_iiiii_param_3,
	.param .u32 _Z10tensor_mulPfS_S_iiiii_param_4,
	.param .u32 _Z10tensor_mulPfS_S_iiiii_param_5,
	.param .u32 _Z10tensor_mulPfS_S_iiiii_param_6,
	.param .u32 _Z10tensor_mulPfS_S_iiiii_param_7
)
{
	.reg .pred 	%p<15>;
	.reg .b32 	%r<76>;
	.reg .b32 	%f<68>;
	.reg .b64 	%rd<106>;

	ld.param.u64 	%rd12, [_Z10tensor_mulPfS_S_iiiii_param_0];
	ld.param.u64 	%rd13, [_Z10tensor_mulPfS_S_iiiii_param_1];
	ld.param.u32 	%r41, [_Z10tensor_mulPfS_S_iiiii_param_3];
	ld.param.u32 	%r37, [_Z10tensor_mulPfS_S_iiiii_param_4];
	ld.param.u32 	%r38, [_Z10tensor_mulPfS_S_iiiii_param_5];
	ld.param.u32 	%r39, [_Z10tensor_mulPfS_S_iiiii_param_6];
	ld.param.u32 	%r42, [_Z10tensor_mulPfS_S_iiiii_param_7];
	cvta.to.global.u64 	%rd1, %rd13;
	cvta.to.global.u64 	%rd2, %rd12;
	mov.u32 	%r1, %ctaid.z;
	mov.u32 	%r43, %ctaid.x;
	mov.u32 	%r44, %ntid.x;
	mov.u32 	%r45, %tid.x;
	mad.lo.s32 	%r2, %r43, %r44, %r45;
	mov.u32 	%r46, %ctaid.y;
	mov.u32 	%r47, %ntid.y;
	mov.u32 	%r48, %tid.y;
	mad.lo.s32 	%r49, %r46, %r47, %r48;
	setp.ge.s32 	%p1, %r2, %r37;
	setp.ge.s32 	%p2, %r49, %r42;
	or.pred  	%p3, %p1, %p2;
	setp.ge.s32 	%p4, %r1, %r41;
	or.pred  	%p5, %p4, %p3;
	@%p5 bra 	$L__BB1_14;
	cvt.u64.u32 	%rd14, %r1;
	cvt.s64.s32 	%rd15, %r37;
	mul.lo.s64 	%rd16, %rd15, %rd14;
	cvt.s64.s32 	%rd17, %r38;
	mul.lo.s64 	%rd3, %rd16, %rd17;
	cvt.s64.s32 	%rd18, %r39;
	mul.lo.s64 	%rd19, %rd18, %rd14;
	cvt.u64.u32 	%rd20, %r42;
	mul.lo.s64 	%rd4, %rd19, %rd20;
	mul.lo.s64 	%rd5, %rd16, %rd20;
	setp.lt.s32 	%p6, %r38, 1;
	mov.f32 	%f67, 0f00000000;
	@%p6 bra 	$L__BB1_13;
	mul.lo.s32 	%r51, %r38, %r2;
	cvt.s64.s32 	%rd21, %r51;
	add.s64 	%rd6, %rd3, %rd21;
	cvt.u64.u32 	%rd22, %r49;
	add.s64 	%rd7, %rd4, %rd22;
	and.b32  	%r4, %r38, 7;
	setp.lt.u32 	%p7, %r38, 8;
	mov.f32 	%f67, 0f00000000;
	mov.b32 	%r74, 0;
	@%p7 bra 	$L__BB1_5;
	and.b32  	%r53, %r38, 2147483640;
	neg.s32 	%r72, %r53;
	shl.b32 	%r70, %r42, 1;
	mul.lo.s32 	%r69, %r42, 3;
	shl.b32 	%r68, %r42, 2;
	mul.lo.s32 	%r67, %r42, 5;
	mul.lo.s32 	%r66, %r42, 6;
	mul.lo.s32 	%r65, %r42, 7;
	shl.b64 	%rd23, %rd6, 2;
	add.s64 	%rd24, %rd23, %rd2;
	add.s64 	%rd105, %rd24, 16;
	mov.f32 	%f67, 0f00000000;
	mov.b32 	%r64, 0;
	mov.u32 	%r71, %r42;
$L__BB1_4:
	.pragma "nounroll";
	and.b32  	%r74, %r38, 2147483640;
	ld.global.f32 	%f17, [%rd105+-16];
	cvt.s64.s32 	%rd25, %r64;
	add.s64 	%rd26, %rd7, %rd25;
	shl.b64 	%rd27, %rd26, 2;
	add.s64 	%rd28, %rd1, %rd27;
	ld.global.f32 	%f18, [%rd28];
	fma.rn.f32 	%f19, %f17, %f18, %f67;
	ld.global.f32 	%f20, [%rd105+-12];
	cvt.s64.s32 	%rd29, %r71;
	add.s64 	%rd30, %rd7, %rd29;
	shl.b64 	%rd31, %rd30, 2;
	add.s64 	%rd32, %rd1, %rd31;
	ld.global.f32 	%f21, [%rd32];
	fma.rn.f32 	%f22, %f20, %f21, %f19;
	ld.global.f32 	%f23, [%rd105+-8];
	cvt.s64.s32 	%rd33, %r70;
	add.s64 	%rd34, %rd7, %rd33;
	shl.b64 	%rd35, %rd34, 2;
	add.s64 	%rd36, %rd1, %rd35;
	ld.global.f32 	%f24, [%rd36];
	fma.rn.f32 	%f25, %f23, %f24, %f22;
	ld.global.f32 	%f26, [%rd105+-4];
	cvt.s64.s32 	%rd37, %r69;
	add.s64 	%rd38, %rd7, %rd37;
	shl.b64 	%rd39, %rd38, 2;
	add.s64 	%rd40, %rd1, %rd39;
	ld.global.f32 	%f27, [%rd40];
	fma.rn.f32 	%f28, %f26, %f27, %f25;
	ld.global.f32 	%f29, [%rd105];
	cvt.s64.s32 	%rd41, %r68;
	add.s64 	%rd42, %rd7, %rd41;
	shl.b64 	%rd43, %rd42, 2;
	add.s64 	%rd44, %rd1, %rd43;
	ld.global.f32 	%f30, [%rd44];
	fma.rn.f32 	%f31, %f29, %f30, %f28;
	ld.global.f32 	%f32, [%rd105+4];
	cvt.s64.s32 	%rd45, %r67;
	add.s64 	%rd46, %rd7, %rd45;
	shl.b64 	%rd47, %rd46, 2;
	add.s64 	%rd48, %rd1, %rd47;
	ld.global.f32 	%f33, [%rd48];
	fma.rn.f32 	%f34, %f32, %f33, %f31;
	ld.global.f32 	%f35, [%rd105+8];
	cvt.s64.s32 	%rd49, %r66;
	add.s64 	%rd50, %rd7, %rd49;
	shl.b64 	%rd51, %rd50, 2;
	add.s64 	%rd52, %rd1, %rd51;
	ld.global.f32 	%f36, [%rd52];
	fma.rn.f32 	%f37, %f35, %f36, %f34;
	ld.global.f32 	%f38, [%rd105+12];
	cvt.s64.s32 	%rd53, %r65;
	add.s64 	%rd54, %rd7, %rd53;
	shl.b64 	%rd55, %rd54, 2;
	add.s64 	%rd56, %rd1, %rd55;
	ld.global.f32 	%f39, [%rd56];
	fma.rn.f32 	%f67, %f38, %f39, %f37;
	add.s32 	%r72, %r72, 8;
	shl.b32 	%r54, %r42, 3;
	add.s32 	%r71, %r71, %r54;
	add.s32 	%r70, %r70, %r54;
	add.s32 	%r69, %r69, %r54;
	add.s32 	%r68, %r68, %r54;
	add.s32 	%r67, %r67, %r54;
	add.s32 	%r66, %r66, %r54;
	add.s32 	%r65, %r65, %r54;
	add.s32 	%r64, %r64, %r54;
	add.s64 	%rd105, %rd105, 32;
	setp.ne.s32 	%p8, %r72, 0;
	@%p8 bra 	$L__BB1_4;
$L__BB1_5:
	setp.eq.s32 	%p9, %r4, 0;
	@%p9 bra 	$L__BB1_13;
	and.b32  	%r32, %r38, 3;
	setp.lt.u32 	%p10, %r4, 4;
	@%p10 bra 	$L__BB1_8;
	cvt.u64.u32 	%rd57, %r74;
	add.s64 	%rd58, %rd6, %rd57;
	shl.b64 	%rd59, %rd58, 2;
	add.s64 	%rd60, %rd2, %rd59;
	ld.global.f32 	%f41, [%rd60];
	mul.lo.s32 	%r55, %r74, %r42;
	cvt.s64.s32 	%rd61, %r55;
	add.s64 	%rd62, %rd7, %rd61;
	shl.b64 	%rd63, %rd62, 2;
	add.s64 	%rd64, %rd1, %rd63;
	ld.global.f32 	%f42, [%rd64];
	fma.rn.f32 	%f43, %f41, %f42, %f67;
	ld.global.f32 	%f44, [%rd60+4];
	add.s32 	%r56, %r55, %r42;
	cvt.s64.s32 	%rd65, %r56;
	add.s64 	%rd66, %rd7, %rd65;
	shl.b64 	%rd67, %rd66, 2;
	add.s64 	%rd68, %rd1, %rd67;
	ld.global.f32 	%f45, [%rd68];
	fma.rn.f32 	%f46, %f44, %f45, %f43;
	ld.global.f32 	%f47, [%rd60+8];
	add.s32 	%r57, %r56, %r42;
	cvt.s64.s32 	%rd69, %r57;
	add.s64 	%rd70, %rd7, %rd69;
	shl.b64 	%rd71, %rd70, 2;
	add.s64 	%rd72, %rd1, %rd71;
	ld.global.f32 	%f48, [%rd72];
	fma.rn.f32 	%f49, %f47, %f48, %f46;
	ld.global.f32 	%f50, [%rd60+12];
	add.s32 	%r58, %r57, %r42;
	cvt.s64.s32 	%rd73, %r58;
	add.s64 	%rd74, %rd7, %rd73;
	shl.b64 	%rd75, %rd74, 2;
	add.s64 	%rd76, %rd1, %rd75;
	ld.global.f32 	%f51, [%rd76];
	fma.rn.f32 	%f67, %f50, %f51, %f49;
	add.s32 	%r74, %r74, 4;
$L__BB1_8:
	setp.eq.s32 	%p11, %r32, 0;
	@%p11 bra 	$L__BB1_13;
	setp.eq.s32 	%p12, %r32, 1;
	@%p12 bra 	$L__BB1_11;
	cvt.u64.u32 	%rd77, %r74;
	add.s64 	%rd78, %rd6, %rd77;
	shl.b64 	%rd79, %rd78, 2;
	add.s64 	%rd80, %rd2, %rd79;
	ld.global.f32 	%f53, [%rd80];
	mul.lo.s32 	%r59, %r74, %r42;
	cvt.s64.s32 	%rd81, %r59;
	add.s64 	%rd82, %rd7, %rd81;
	shl.b64 	%rd83, %rd82, 2;
	add.s64 	%rd84, %rd1, %rd83;
	ld.global.f32 	%f54, [%rd84];
	fma.rn.f32 	%f55, %f53, %f54, %f67;
	ld.global.f32 	%f56, [%rd80+4];
	add.s32 	%r60, %r59, %r42;
	cvt.s64.s32 	%rd85, %r60;
	add.s64 	%rd86, %rd7, %rd85;
	shl.b64 	%rd87, %rd86, 2;
	add.s64 	%rd88, %rd1, %rd87;
	ld.global.f32 	%f57, [%rd88];
	fma.rn.f32 	%f67, %f56, %f57, %f55;
	add.s32 	%r74, %r74, 2;
$L__BB1_11:
	and.b32  	%r61, %r38, 1;
	setp.eq.b32 	%p13, %r61, 1;
	not.pred 	%p14, %p13;
	@%p14 bra 	$L__BB1_13;
	cvt.u64.u32 	%rd89, %r74;
	add.s64 	%rd90, %rd6, %rd89;
	shl.b64 	%rd91, %rd90, 2;
	add.s64 	%rd92, %rd2, %rd91;
	ld.global.f32 	%f58, [%rd92];
	mul.lo.s32 	%r62, %r74, %r42;
	cvt.s64.s32 	%rd93, %r62;
	add.s64 	%rd94, %rd7, %rd93;
	shl.b64 	%rd95, %rd94, 2;
	add.s64 	%rd96, %rd1, %rd95;
	ld.global.f32 	%f59, [%rd96];
	fma.rn.f32 	%f67, %f58, %f59, %f67;
$L__BB1_13:
	ld.param.u64 	%rd104, [_Z10tensor_mulPfS_S_iiiii_param_2];
	mul.lo.s32 	%r63, %r42, %r2;
	cvt.s64.s32 	%rd97, %r63;
	cvt.u64.u32 	%rd98, %r49;
	add.s64 	%rd99, %rd97, %rd98;
	add.s64 	%rd100, %rd99, %rd5;
	cvta.to.global.u64 	%rd101, %rd104;
	shl.b64 	%rd102, %rd100, 2;
	add.s64 	%rd103, %rd101, %rd102;
	st.global.f32 	[%rd103], %f67;
$L__BB1_14:
	ret;

}


// ===== COMPILED SASS (sm_100) =====

	.target	sm_100

	.elftype	@"ET_EXEC"


//--------------------- .note.nv.tkinfo           --------------------------
	.section	.note.nv.tkinfo,"",@"SHT_NOTE"
	.sectionflags	@"SHF_NOTE_NV_TKINFO"
	.tkinfo
        /*0018*/ 	.word	0x00000002
        /*0030*/ 	.string	""
        /*0030*/ 	.string	"ptxas"
        /*0030*/ 	.string	"Cuda compilation tools, release 13.0, V13.0.88"
        /*0030*/ 	.string	"Build cuda_13.0.r13.0/compiler.36424714_0"
        /*0030*/ 	.string	"-arch sm_100 -m 64 "



//--------------------- .note.nv.cuinfo           --------------------------
	.section	.note.nv.cuinfo,"",@"SHT_NOTE"
	.sectionflags	@"SHF_NOTE_NV_CUINFO"
        /*0018*/ 	.short	0x0002
        /*001a*/ 	.short	0x0064
        /*001c*/ 	.short	0x0082
	.zero		2


//--------------------- .nv.info                  --------------------------
	.section	.nv.info,"",@"SHT_CUDA_INFO"
	.align	4


	//----- nvinfo : EIATTR_REGCOUNT
	.align		4
        /*0000*/ 	.byte	0x04, 0x2f
        /*0002*/ 	.short	(.L_1 - .L_0)
	.align		4
.L_0:
        /*0004*/ 	.word	index@(_Z20tensor_mul_optimizedPfS_S_iiiii)
        /*0008*/ 	.word	0x00000020


	//----- nvinfo : EIATTR_FRAME_SIZE
	.align		4
.L_1:
        /*000c*/ 	.byte	0x04, 0x11
        /*000e*/ 	.short	(.L_3 - .L_2)
	.align		4
.L_2:
        /*0010*/ 	.word	index@(_Z20tensor_mul_optimizedPfS_S_iiiii)
        /*0014*/ 	.word	0x00000000


	//----- nvinfo : EIATTR_REGCOUNT
	.align		4
.L_3:
        /*0018*/ 	.byte	0x04, 0x2f
        /*001a*/ 	.short	(.L_5 - .L_4)
	.align		4
.L_4:
        /*001c*/ 	.word	index@(_Z10tensor_mulPfS_S_iiiii)
        /*0020*/ 	.word	0x00000020


	//----- nvinfo : EIATTR_FRAME_SIZE
	.align		4
.L_5:
        /*0024*/ 	.byte	0x04, 0x11
        /*0026*/ 	.short	(.L_7 - .L_6)
	.align		4
.L_6:
        /*0028*/ 	.word	index@(_Z10tensor_mulPfS_S_iiiii)
        /*002c*/ 	.word	0x00000000


	//----- nvinfo : EIATTR_MIN_STACK_SIZE
	.align		4
.L_7:
        /*0030*/ 	.byte	0x04, 0x12
        /*0032*/ 	.short	(.L_9 - .L_8)
	.align		4
.L_8:
        /*0034*/ 	.word	index@(_Z10tensor_mulPfS_S_iiiii)
        /*0038*/ 	.word	0x00000000


	//----- nvinfo : EIATTR_MIN_STACK_SIZE
	.align		4
.L_9:
        /*003c*/ 	.byte	0x04, 0x12
        /*003e*/ 	.short	(.L_11 - .L_10)
	.align		4
.L_10:
        /*0040*/ 	.word	index@(_Z20tensor_mul_optimizedPfS_S_iiiii)
        /*0044*/ 	.word	0x00000000
.L_11:


//--------------------- .nv.compat                --------------------------
	.section	.nv.compat,"",@"SHT_CUDA_COMPAT_INFO"
	.align	4
        /*0000*/ 	.byte	0x02, 0x09, 0x00, 0x00, 0x02, 0x02, 0x01, 0x00, 0x02, 0x05, 0x05, 0x00, 0x03, 0x07, 0x01, 0x01
        /*0010*/ 	.byte	0x02, 0x03, 0x00, 0x00, 0x02, 0x06, 0x01, 0x00, 0x04, 0x0b, 0x08, 0x00, 0x09, 0x00, 0x00, 0x00
        /*0020*/ 	.byte	0x00, 0x00, 0x00, 0x00


//--------------------- .nv.info._Z10tensor_mulPfS_S_iiiii --------------------------
	.section	.nv.info._Z10tensor_mulPfS_S_iiiii,"",@"SHT_CUDA_INFO"
	.sectionflags	@""
	.align	4


	//----- nvinfo : EIATTR_CUDA_API_VERSION
	.align		4
        /*0000*/ 	.byte	0x04, 0x37
        /*0002*/ 	.short	(.L_13 - .L_12)
.L_12:
        /*0004*/ 	.word	0x00000082


	//----- nvinfo : EIATTR_KPARAM_INFO
	.align		4
.L_13:
        /*0008*/ 	.byte	0x04, 0x17
        /*000a*/ 	.short	(.L_15 - .L_14)
.L_14:
        /*000c*/ 	.word	0x00000000
        /*0010*/ 	.short	0x0007
        /*0012*/ 	.short	0x0028
        /*0014*/ 	.byte	0x00, 0xf0, 0x11, 0x00


	//----- nvinfo : EIATTR_KPARAM_INFO
	.align		4
.L_15:
        /*0018*/ 	.byte	0x04, 0x17
        /*001a*/ 	.short	(.L_17 - .L_16)
.L_16:
        /*001c*/ 	.word	0x00000000
        /*0020*/ 	.short	0x0006
        /*0022*/ 	.short	0x0024
        /*0024*/ 	.byte	0x00, 0xf0, 0x11, 0x00


	//----- nvinfo : EIATTR_KPARAM_INFO
	.align		4
.L_17:
        /*0028*/ 	.byte	0x04, 0x17
        /*002a*/ 	.short	(.L_19 - .L_18)
.L_18:
        /*002c*/ 	.word	0x00000000
        /*0030*/ 	.short	0x0005
        /*0032*/ 	.short	0x0020
        /*0034*/ 	.byte	0x00, 0xf0, 0x11, 0x00


	//----- nvinfo : EIATTR_KPARAM_INFO
	.align		4
.L_19:
        /*0038*/ 	.byte	0x04, 0x17
        /*003a*/ 	.short	(.L_21 - .L_20)
.L_20:
        /*003c*/ 	.word	0x00000000
        /*0040*/ 	.short	0x0004
        /*0042*/ 	.short	0x001c
        /*0044*/ 	.byte	0x00, 0xf0, 0x11, 0x00


	//----- nvinfo : EIATTR_KPARAM_INFO
	.align		4
.L_21:
        /*0048*/ 	.byte	0x04, 0x17
        /*004a*/ 	.short	(.L_23 - .L_22)
.L_22:
        /*004c*/ 	.word	0x00000000
        /*0050*/ 	.short	0x0003
        /*0052*/ 	.short	0x0018
        /*0054*/ 	.byte	0x00, 0xf0, 0x11, 0x00


	//----- nvinfo : EIATTR_KPARAM_INFO
	.align		4
.L_23:
        /*0058*/ 	.byte	0x04, 0x17
        /*005a*/ 	.short	(.L_25 - .L_24)
.L_24:
        /*005c*/ 	.word	0x00000000
        /*0060*/ 	.short	0x0002
        /*0062*/ 	.short	0x0010
        /*0064*/ 	.byte	0x00, 0xf5, 0x21, 0x00


	//----- nvinfo : EIATTR_KPARAM_INFO
	.align		4
.L_25:
        /*0068*/ 	.byte	0x04, 0x17
        /*006a*/ 	.short	(.L_27 - .L_26)
.L_26:
        /*006c*/ 	.word	0x00000000
        /*0070*/ 	.short	0x0001
        /*0072*/ 	.short	0x0008
        /*0074*/ 	.byte	0x00, 0xf5, 0x21, 0x00


	//----- nvinfo : EIATTR_KPARAM_INFO
	.align		4
.L_27:
        /*0078*/ 	.byte	0x04, 0x17
        /*007a*/ 	.short	(.L_29 - .L_28)
.L_28:
        /*007c*/ 	.word	0x00000000
        /*0080*/ 	.short	0x0000
        /*0082*/ 	.short	0x0000
        /*0084*/ 	.byte	0x00, 0xf5, 0x21, 0x00


	//----- nvinfo : EIATTR_SPARSE_MMA_MASK
	.align		4
.L_29:
        /*0088*/ 	.byte	0x03, 0x50
        /*008a*/ 	.short	0x0000


	//----- nvinfo : EIATTR_MAXREG_COUNT
	.align		4
        /*008c*/ 	.byte	0x03, 0x1b
        /*008e*/ 	.short	0x00ff


	//----- nvinfo : EIATTR_MERCURY_ISA_VERSION
	.align		4
        /*0090*/ 	.byte	0x03, 0x5f
        /*0092*/ 	.short	0x0101


	//----- nvinfo : EIATTR_VRC_CTA_INIT_COUNT
	.align		4
        /*0094*/ 	.byte	0x02, 0x4a
	.zero		1
	.zero		1


	//----- nvinfo : EIATTR_EXIT_INSTR_OFFSETS
	.align		4
        /*0098*/ 	.byte	0x04, 0x1c
        /*009a*/ 	.short	(.L_31 - .L_30)


	//   ....[0]....
.L_30:
        /*009c*/ 	.word	0x000000f0


	//   ....[1]....
        /*00a0*/ 	.word	0x00000e70


	//----- nvinfo : EIATTR_CBANK_PARAM_SIZE
	.align		4
.L_31:
        /*00a4*/ 	.byte	0x03, 0x19
        /*00a6*/ 	.short	0x002c


	//----- nvinfo : EIATTR_PARAM_CBANK
	.align		4
        /*00a8*/ 	.byte	0x04, 0x0a
        /*00aa*/ 	.short	(.L_33 - .L_32)
	.align		4
.L_32:
        /*00ac*/ 	.word	index@(.nv.constant0._Z10tensor_mulPfS_S_iiiii)
        /*00b0*/ 	.short	0x0380
        /*00b2*/ 	.short	0x002c


	//----- nvinfo : EIATTR_SW_WAR
	.align		4
.L_33:
        /*00b4*/ 	.byte	0x04, 0x36
        /*00b6*/ 	.short	(.L_35 - .L_34)
.L_34:
        /*00b8*/ 	.word	0x00000008
.L_35:


//--------------------- .nv.info._Z20tensor_mul_optimizedPfS_S_iiiii --------------------------
	.section	.nv.info._Z20tensor_mul_optimizedPfS_S_iiiii,"",@"SHT_CUDA_INFO"
	.sectionflags	@""
	.align	4


	//----- nvinfo : EIATTR_CUDA_API_VERSION
	.align		4
        /*0000*/ 	.byte	0x04, 0x37
        /*0002*/ 	.short	(.L_37 - .L_36)
.L_36:
        /*0004*/ 	.word	0x00000082


	//----- nvinfo : EIATTR_KPARAM_INFO
	.align		4
.L_37:
        /*0008*/ 	.byte	0x04, 0x17
        /*000a*/ 	.short	(.L_39 - .L_38)
.L_38:
        /*000c*/ 	.word	0x00000000
        /*0010*/ 	.short	0x0007
        /*0012*/ 	.short	0x0028
        /*0014*/ 	.byte	0x00, 0xf0, 0x11, 0x00


	//----- nvinfo : EIATTR_KPARAM_INFO
	.align		4
.L_39:
        /*0018*/ 	.byte	0x04, 0x17
        /*001a*/ 	.short	(.L_41 - .L_40)
.L_40:
        /*001c*/ 	.word	0x00000000
        /*0020*/ 	.short	0x0006
        /*0022*/ 	.short	0x0024
        /*0024*/ 	.byte	0x00, 0xf0, 0x11, 0x00


	//----- nvinfo : EIATTR_KPARAM_INFO
	.align		4
.L_41:
        /*0028*/ 	.byte	0x04, 0x17
        /*002a*/ 	.short	(.L_43 - .L_42)
.L_42:
        /*002c*/ 	.word	0x00000000
        /*0030*/ 	.short	0x0005
        /*0032*/ 	.short	0x0020
        /*0034*/ 	.byte	0x00, 0xf0, 0x11, 0x00


	//----- nvinfo : EIATTR_KPARAM_INFO
	.align		4
.L_43:
        /*0038*/ 	.byte	0x04, 0x17
        /*003a*/ 	.short	(.L_45 - .L_44)
.L_44:
        /*003c*/ 	.word	0x00000000
        /*0040*/ 	.short	0x0004
        /*0042*/ 	.short	0x001c
        /*0044*/ 	.byte	0x00, 0xf0, 0x11, 0x00


	//----- nvinfo : EIATTR_KPARAM_INFO
	.align		4
.L_45:
        /*0048*/ 	.byte	0x04, 0x17
        /*004a*/ 	.short	(.L_47 - .L_46)
.L_46:
        /*004c*/ 	.word	0x00000000
        /*0050*/ 	.short	0x0003
        /*0052*/ 	.short	0x0018
        /*0054*/ 	.byte	0x00, 0xf0, 0x11, 0x00


	//----- nvinfo : EIATTR_KPARAM_INFO
	.align		4
.L_47:
        /*0058*/ 	.byte	0x04, 0x17
        /*005a*/ 	.short	(.L_49 - .L_48)
.L_48:
        /*005c*/ 	.word	0x00000000
        /*0060*/ 	.short	0x0002
        /*0062*/ 	.short	0x0010
        /*0064*/ 	.byte	0x00, 0xf5, 0x21, 0x00


	//----- nvinfo : EIATTR_KPARAM_INFO
	.align		4
.L_49:
        /*0068*/ 	.byte	0x04, 0x17
        /*006a*/ 	.short	(.L_51 - .L_50)
.L_50:
        /*006c*/ 	.word	0x00000000
        /*0070*/ 	.short	0x0001
        /*0072*/ 	.short	0x0008
        /*0074*/ 	.byte	0x00, 0xf5, 0x21, 0x00


	//----- nvinfo : EIATTR_KPARAM_INFO
	.align		4
.L_51:
        /*0078*/ 	.byte	0x04, 0x17
        /*007a*/ 	.short	(.L_53 - .L_52)
.L_52:
        /*007c*/ 	.word	0x00000000
        /*0080*/ 	.short	0x0000
        /*0082*/ 	.short	0x0000
        /*0084*/ 	.byte	0x00, 0xf5, 0x21, 0x00


	//----- nvinfo : EIATTR_SPARSE_MMA_MASK
	.align		4
.L_53:
        /*0088*/ 	.byte	0x03, 0x50
        /*008a*/ 	.short	0x0000


	//----- nvinfo : EIATTR_MAXREG_COUNT
	.align		4
        /*008c*/ 	.byte	0x03, 0x1b
        /*008e*/ 	.short	0x00ff


	//----- nvinfo : EIATTR_NUM_BARRIERS
	.align		4
        /*0090*/ 	.byte	0x02, 0x4c
        /*0092*/ 	.byte	0x01
	.zero		1


	//----- nvinfo : EIATTR_MERCURY_ISA_VERSION
	.align		4
        /*0094*/ 	.byte	0x03, 0x5f
        /*0096*/ 	.short	0x0101


	//----- nvinfo : EIATTR_VRC_CTA_INIT_COUNT
	.align		4
        /*0098*/ 	.byte	0x02, 0x4a
	.zero		1
	.zero		1


	//----- nvinfo : EIATTR_EXIT_INSTR_OFFSETS
	.align		4
        /*009c*/ 	.byte	0x04, 0x1c
        /*009e*/ 	.short	(.L_55 - .L_54)


	//   ....[0]....
.L_54:
        /*00a0*/ 	.word	0x00000a30


	//   ....[1]....
        /*00a4*/ 	.word	0x00000af0


	//----- nvinfo : EIATTR_CBANK_PARAM_SIZE
	.align		4
.L_55:
        /*00a8*/ 	.byte	0x03, 0x19
        /*00aa*/ 	.short	0x002c


	//----- nvinfo : EIATTR_PARAM_CBANK
	.align		4
        /*00ac*/ 	.byte	0x04, 0x0a
        /*00ae*/ 	.short	(.L_57 - .L_56)
	.align		4
.L_56:
        /*00b0*/ 	.word	index@(.nv.constant0._Z20tensor_mul_optimizedPfS_S_iiiii)
        /*00b4*/ 	.short	0x0380
        /*00b6*/ 	.short	0x002c


	//----- nvinfo : EIATTR_SW_WAR
	.align		4
.L_57:
        /*00b8*/ 	.byte	0x04, 0x36
        /*00ba*/ 	.short	(.L_59 - .L_58)
.L_58:
        /*00bc*/ 	.word	0x00000008
.L_59:


//--------------------- .nv.callgraph             --------------------------
	.section	.nv.callgraph,"",@"SHT_CUDA_CALLGRAPH"
	.align	4
	.sectionentsize	8
	.align		4
        /*0000*/ 	.word	0x00000000
	.align		4
        /*0004*/ 	.word	0xffffffff
	.align		4
        /*0008*/ 	.word	0x00000000
	.align		4
        /*000c*/ 	.word	0xfffffffe
	.align		4
        /*0010*/ 	.word	0x00000000
	.align		4
        /*0014*/ 	.word	0xfffffffd
	.align		4
        /*0018*/ 	.word	0x00000000
	.align		4
        /*001c*/ 	.word	0xfffffffc


//--------------------- .text._Z10tensor_mulPfS_S_iiiii --------------------------
	.section	.text._Z10tensor_mulPfS_S_iiiii,"ax",@progbits
	.align	128
        .global         _Z10tensor_mulPfS_S_iiiii
        .type           _Z10tensor_mulPfS_S_iiiii,@function
        .size           _Z10tensor_mulPfS_S_iiiii,(.L_x_9 - _Z10tensor_mulPfS_S_iiiii)
        .other          _Z10tensor_mulPfS_S_iiiii,@"STO_CUDA_ENTRY STV_DEFAULT"
_Z10tensor_mulPfS_S_iiiii:
.text._Z10tensor_mulPfS_S_iiiii:
[----:B------:R-:W-:Y:S01]  /*0000*/  LDC R1, c[0x0][0x37c] ;  /* 0x0000df00ff017b82 */ /* 0x000fe20000000800 */
[----:B------:R-:W0:Y:S07]  /*0010*/  S2R R4, SR_TID.Y ;  /* 0x0000000000047919 */ /* 0x000e2e0000002200 */
[----:B------:R-:W1:Y:S01]  /*0020*/  LDC R2, c[0x0][0x360] ;  /* 0x0000d800ff027b82 */ /* 0x000e620000000800 */
[----:B------:R-:W1:Y:S07]  /*0030*/  S2R R5, SR_TID.X ;  /* 0x0000000000057919 */ /* 0x000e6e0000002100 */
[----:B------:R-:W0:Y:S08]  /*0040*/  S2UR UR5, SR_CTAID.Y ;  /* 0x00000000000579c3 */ /* 0x000e300000002600 */
[----:B------:R-:W0:Y:S08]  /*0050*/  LDC R3, c[0x0][0x364] ;  /* 0x0000d900ff037b82 */ /* 0x000e300000000800 */
[----:B------:R-:W1:Y:S08]  /*0060*/  S2UR UR4, SR_CTAID.X ;  /* 0x00000000000479c3 */ /* 0x000e700000002500 */
[----:B------:R-:W2:Y:S08]  /*0070*/  LDC R0, c[0x0][0x3a8] ;  /* 0x0000ea00ff007b82 */ /* 0x000eb00000000800 */
[----:B------:R-:W3:Y:S01]  /*0080*/  LDC.64 R6, c[0x0][0x398] ;  /* 0x0000e600ff067b82 */ /* 0x000ee20000000a00 */
[----:B0-----:R-:W-:-:S07]  /*0090*/  IMAD R3, R3, UR5, R4 ;  /* 0x0000000503037c24 */ /* 0x001fce000f8e0204 */
[----:B------:R-:W0:Y:S01]  /*00a0*/  S2UR UR6, SR_CTAID.Z ;  /* 0x00000000000679c3 */ /* 0x000e220000002700 */
[----:B-1----:R-:W-:Y:S01]  /*00b0*/  IMAD R2, R2, UR4, R5 ;  /* 0x0000000402027c24 */ /* 0x002fe2000f8e0205 */
[----:B--2---:R-:W-:-:S04]  /*00c0*/  ISETP.GE.AND P0, PT, R3, R0, PT ;  /* 0x000000000300720c */ /* 0x004fc80003f06270 */
[----:B---3--:R-:W-:-:S04]  /*00d0*/  ISETP.GE.OR P0, PT, R2, R7, P0 ;  /* 0x000000070200720c */ /* 0x008fc80000706670 */
[----:B0-----:R-:W-:-:S13]  /*00e0*/  ISETP.LE.OR P0, PT, R6, UR6, P0 ;  /* 0x0000000606007c0c */ /* 0x001fda0008703670 */
[----:B------:R-:W-:Y:S05]  /*00f0*/  @P0 EXIT ;  /* 0x000000000000094d */ /* 0x000fea0003800000 */
[----:B------:R-:W0:Y:S01]  /*0100*/  LDCU.64 UR8, c[0x0][0x3a0] ;  /* 0x00007400ff0877ac */ /* 0x000e220008000a00 */
[----:B------:R-:W-:Y:S01]  /*0110*/  SHF.R.S32.HI R4, RZ, 0x1f, R7 ;  /* 0x0000001fff047819 */ /* 0x000fe20000011407 */
[----:B------:R-:W-:Y:S01]  /*0120*/  IMAD.WIDE.U32 R6, R7, UR6, RZ ;  /* 0x0000000607067c25 */ /* 0x000fe2000f8e00ff */
[----:B------:R-:W1:Y:S03]  /*0130*/  LDCU.64 UR10, c[0x0][0x358] ;  /* 0x00006b00ff0a77ac */ /* 0x000e660008000a00 */
[----:B------:R-:W-:Y:S02]  /*0140*/  IMAD R5, R4, UR6, RZ ;  /* 0x0000000604057c24 */ /* 0x000fe4000f8e02ff */
[----:B------:R-:W-:-:S04]  /*0150*/  IMAD.WIDE.U32 R12, R6, R0, RZ ;  /* 0x00000000060c7225 */ /* 0x000fc800078e00ff */
[----:B------:R-:W-:Y:S02]  /*0160*/  IMAD.IADD R5, R7, 0x1, R5 ;  /* 0x0000000107057824 */ /* 0x000fe400078e0205 */
[----:B------:R-:W-:Y:S01]  /*0170*/  IMAD.MOV.U32 R20, RZ, RZ, RZ ;  /* 0x000000ffff147224 */ /* 0x000fe200078e00ff */
[----:B0-----:R-:W-:Y:S02]  /*0180*/  UISETP.GE.AND UP0, UPT, UR8, 0x1, UPT ;  /* 0x000000010800788c */ /* 0x001fe4000bf06270 */
[C---:B------:R-:W-:Y:S01]  /*0190*/  IMAD R9, R5.reuse, UR8, RZ ;  /* 0x0000000805097c24 */ /* 0x040fe2000f8e02ff */
[----:B------:R-:W-:Y:S01]  /*01a0*/  USHF.R.S32.HI UR12, URZ, 0x1f, UR8 ;  /* 0x0000001fff0c7899 */ /* 0x000fe20008011408 */
[----:B------:R-:W-:Y:S01]  /*01b0*/  IMAD R5, R5, R0, RZ ;  /* 0x0000000005057224 */ /* 0x000fe200078e02ff */
[----:B------:R-:W-:Y:S02]  /*01c0*/  USHF.R.S32.HI UR7, URZ, 0x1f, UR9 ;  /* 0x0000001fff077899 */ /* 0x000fe40008011409 */
[----:B------:R-:W-:Y:S01]  /*01d0*/  UIMAD.WIDE.U32 UR4, UR6, UR9, URZ ;  /* 0x00000009060472a5 */ /* 0x000fe2000f8e00ff */
[----:B------:R-:W-:Y:S01]  /*01e0*/  IMAD.IADD R4, R13, 0x1, R5 ;  /* 0x000000010d047824 */ /* 0x000fe200078e0205 */
[----:B------:R-:W-:Y:S01]  /*01f0*/  UIMAD UR7, UR7, UR6, URZ ;  /* 0x00000006070772a4 */ /* 0x000fe2000f8e02ff */
[----:B------:R-:W-:Y:S01]  /*0200*/  IMAD R14, R6, UR12, R9 ;  /* 0x0000000c060e7c24 */ /* 0x000fe2000f8e0209 */
[----:B-1----:R-:W-:Y:S10]  /*0210*/  BRA.U !UP0, `(.L_x_0) ;  /* 0x0000000908f47547 */ /* 0x002ff4000b800000 */
[----:B------:R-:W-:Y:S02]  /*0220*/  UISETP.GE.U32.AND UP0, UPT, UR8, 0x8, UPT ;  /* 0x000000080800788c */ /* 0x000fe4000bf06070 */
[----:B------:R-:W-:Y:S01]  /*0230*/  IMAD.WIDE.U32 R6, R6, UR8, RZ ;  /* 0x0000000806067c25 */ /* 0x000fe2000f8e00ff */
[----:B------:R-:W-:-:S03]  /*0240*/  UIADD3 UR5, UPT, UPT, UR5, UR7, URZ ;  /* 0x0000000705057290 */ /* 0x000fc6000fffe0ff */
[----:B------:R-:W-:Y:S02]  /*0250*/  IMAD R5, R2, UR8, RZ ;  /* 0x0000000802057c24 */ /* 0x000fe4000f8e02ff */
[C---:B------:R-:W-:Y:S01]  /*0260*/  IMAD.WIDE.U32 R10, R0.reuse, UR4, RZ ;  /* 0x00000004000a7c25 */ /* 0x040fe2000f8e00ff */
[----:B------:R-:W-:Y:S02]  /*0270*/  UMOV UR4, URZ ;  /* 0x000000ff00047c82 */ /* 0x000fe40008000000 */
[----:B------:R-:W-:Y:S01]  /*0280*/  SHF.R.S32.HI R9, RZ, 0x1f, R5 ;  /* 0x0000001fff097819 */ /* 0x000fe20000011405 */
[----:B------:R-:W-:Y:S01]  /*0290*/  IMAD.MOV.U32 R20, RZ, RZ, RZ ;  /* 0x000000ffff147224 */ /* 0x000fe200078e00ff */
[----:B------:R-:W-:Y:S01]  /*02a0*/  IADD3 R6, P0, PT, R5, R6, RZ ;  /* 0x0000000605067210 */ /* 0x000fe20007f1e0ff */
[----:B------:R-:W-:Y:S01]  /*02b0*/  IMAD R5, R0, UR5, RZ ;  /* 0x0000000500057c24 */ /* 0x000fe2000f8e02ff */
[----:B------:R-:W-:Y:S02]  /*02c0*/  IADD3 R8, P1, PT, R3, R10, RZ ;  /* 0x0000000a03087210 */ /* 0x000fe40007f3e0ff */
[----:B------:R-:W-:-:S03]  /*02d0*/  IADD3.X R7, PT, PT, R9, R7, R14, P0, !PT ;  /* 0x0000000709077210 */ /* 0x000fc600007fe40e */
[----:B------:R-:W-:Y:S01]  /*02e0*/  IMAD.X R10, R11, 0x1, R5, P1 ;  /* 0x000000010b0a7824 */ /* 0x000fe200008e0605 */
[----:B------:R-:W-:Y:S07]  /*02f0*/  BRA.U !UP0, `(.L_x_1) ;  /* 0x0000000508647547 */ /* 0x000fee000b800000 */
[----:B------:R-:W0:Y:S01]  /*0300*/  LDCU.64 UR4, c[0x0][0x380] ;  /* 0x00007000ff0477ac */ /* 0x000e220008000a00 */
[----:B------:R-:W1:Y:S01]  /*0310*/  LDC R5, c[0x0][0x3a8] ;  /* 0x0000ea00ff057b82 */ /* 0x000e620000000800 */
[C---:B------:R-:W-:Y:S02]  /*0320*/  IMAD.SHL.U32 R9, R0.reuse, 0x2, RZ ;  /* 0x0000000200097824 */ /* 0x040fe400078e00ff */
[C---:B------:R-:W-:Y:S01]  /*0330*/  IMAD R11, R0.reuse, 0x3, RZ ;  /* 0x00000003000b7824 */ /* 0x040fe200078e02ff */
[----:B------:R-:W2:Y:S01]  /*0340*/  LDCU.64 UR6, c[0x0][0x388] ;  /* 0x00007100ff0677ac */ /* 0x000ea20008000a00 */
[C---:B------:R-:W-:Y:S02]  /*0350*/  IMAD.SHL.U32 R23, R0.reuse, 0x4, RZ ;  /* 0x0000000400177824 */ /* 0x040fe400078e00ff */
[C---:B------:R-:W-:Y:S02]  /*0360*/  IMAD R25, R0.reuse, 0x5, RZ ;  /* 0x0000000500197824 */ /* 0x040fe400078e02ff */
[----:B------:R-:W-:-:S02]  /*0370*/  IMAD R27, R0, 0x6, RZ ;  /* 0x00000006001b7824 */ /* 0x000fc400078e02ff */
[----:B------:R-:W-:Y:S02]  /*0380*/  IMAD R29, R0, 0x7, RZ ;  /* 0x00000007001d7824 */ /* 0x000fe400078e02ff */
[----:B------:R-:W-:Y:S02]  /*0390*/  IMAD.MOV.U32 R20, RZ, RZ, RZ ;  /* 0x000000ffff147224 */ /* 0x000fe400078e00ff */
[----:B------:R-:W-:Y:S01]  /*03a0*/  IMAD.MOV.U32 R22, RZ, RZ, RZ ;  /* 0x000000ffff167224 */ /* 0x000fe200078e00ff */
[----:B0-----:R-:W-:Y:S01]  /*03b0*/  LEA R24, P0, R6, UR4, 0x2 ;  /* 0x0000000406187c11 */ /* 0x001fe2000f8010ff */
[----:B------:R-:W-:-:S03]  /*03c0*/  ULOP3.LUT UR4, UR8, 0x7ffffff8, URZ, 0xc0, !UPT ;  /* 0x7ffffff808047892 */ /* 0x000fc6000f8ec0ff */
[----:B------:R-:W-:Y:S01]  /*03d0*/  LEA.HI.X R26, R6, UR5, R7, 0x2, P0 ;  /* 0x00000005061a7c11 */ /* 0x000fe200080f1407 */
[----:B------:R-:W-:Y:S01]  /*03e0*/  UIADD3 UR4, UPT, UPT, -UR4, URZ, URZ ;  /* 0x000000ff04047290 */ /* 0x000fe2000fffe1ff */
[----:B------:R-:W-:-:S05]  /*03f0*/  IADD3 R24, P0, PT, R24, 0x10, RZ ;  /* 0x0000001018187810 */ /* 0x000fca0007f1e0ff */
[----:B--2---:R-:W-:-:S08]  /*0400*/  IMAD.X R26, RZ, RZ, R26, P0 ;  /* 0x000000ffff1a7224 */ /* 0x004fd000000e061a */
.L_x_2:
[----:B------:R-:W-:-:S04]  /*0410*/  IADD3 R14, P0, PT, R22, R8, RZ ;  /* 0x00000008160e7210 */ /* 0x000fc80007f1e0ff */
[----:B------:R-:W-:Y:S02]  /*0420*/  LEA.HI.X.SX32 R15, R22, R10, 0x1, P0 ;  /* 0x0000000a160f7211 */ /* 0x000fe400000f0eff */
[----:B------:R-:W-:-:S04]  /*0430*/  LEA R18, P0, R14, UR6, 0x2 ;  /* 0x000000060e127c11 */ /* 0x000fc8000f8010ff */
[----:B------:R-:W-:Y:S01]  /*0440*/  LEA.HI.X R19, R14, UR7, R15, 0x2, P0 ;  /* 0x000000070e137c11 */ /* 0x000fe200080f140f */
[----:B------:R-:W-:Y:S01]  /*0450*/  IMAD.MOV.U32 R14, RZ, RZ, R24 ;  /* 0x000000ffff0e7224 */ /* 0x000fe200078e0018 */
[C---:B-1----:R-:W-:Y:S01]  /*0460*/  IADD3 R17, P0, PT, R5.reuse, R8, RZ ;  /* 0x0000000805117210 */ /* 0x042fe20007f1e0ff */
[----:B------:R-:W-:Y:S02]  /*0470*/  IMAD.MOV.U32 R15, RZ, RZ, R26 ;  /* 0x000000ffff0f7224 */ /* 0x000fe400078e001a */
[----:B------:R-:W2:Y:S04]  /*0480*/  LDG.E R18, desc[UR10][R18.64] ;  /* 0x0000000a12127981 */ /* 0x000ea8000c1e1900 */
[----:B------:R-:W2:Y:S01]  /*0490*/  LDG.E R21, desc[UR10][R14.64+-0x10] ;  /* 0xfffff00a0e157981 */ /* 0x000ea2000c1e1900 */
[----:B------:R-:W-:-:S02]  /*04a0*/  LEA.HI.X.SX32 R24, R5, R10, 0x1, P0 ;  /* 0x0000000a05187211 */ /* 0x000fc400000f0eff */
[C---:B------:R-:W-:Y:S01]  /*04b0*/  LEA R16, P0, R17.reuse, UR6, 0x2 ;  /* 0x0000000611107c11 */ /* 0x040fe2000f8010ff */
[----:B------:R-:W3:Y:S03]  /*04c0*/  LDG.E R26, desc[UR10][R14.64+-0xc] ;  /* 0xfffff40a0e1a7981 */ /* 0x000ee6000c1e1900 */
[----:B------:R-:W-:-:S06]  /*04d0*/  LEA.HI.X R17, R17, UR7, R24, 0x2, P0 ;  /* 0x0000000711117c11 */ /* 0x000fcc00080f1418 */
[----:B------:R0:W3:Y:S01]  /*04e0*/  LDG.E R17, desc[UR10][R16.64] ;  /* 0x0000000a10117981 */ /* 0x0000e2000c1e1900 */
[----:B--2---:R-:W-:Y:S01]  /*04f0*/  FFMA R24, R21, R18, R20 ;  /* 0x0000001215187223 */ /* 0x004fe20000000014 */
[----:B------:R-:W-:-:S04]  /*0500*/  IADD3 R21, P0, PT, R9, R8, RZ ;  /* 0x0000000809157210 */ /* 0x000fc80007f1e0ff */
[----:B------:R-:W-:Y:S02]  /*0510*/  LEA.HI.X.SX32 R28, R9, R10, 0x1, P0 ;  /* 0x0000000a091c7211 */ /* 0x000fe400000f0eff */
[----:B------:R-:W-:-:S04]  /*0520*/  LEA R20, P0, R21, UR6, 0x2 ;  /* 0x0000000615147c11 */ /* 0x000fc8000f8010ff */
[----:B------:R-:W-:Y:S02]  /*0530*/  LEA.HI.X R21, R21, UR7, R28, 0x2, P0 ;  /* 0x0000000715157c11 */ /* 0x000fe400080f141c */
[C---:B------:R-:W-:Y:S01]  /*0540*/  IADD3 R19, P0, PT, R11.reuse, R8, RZ ;  /* 0x000000080b137210 */ /* 0x040fe20007f1e0ff */
[----:B------:R-:W2:Y:S03]  /*0550*/  LDG.E R28, desc[UR10][R14.64+-0x8] ;  /* 0xfffff80a0e1c7981 */ /* 0x000ea6000c1e1900 */
[----:B0-----:R-:W-:Y:S01]  /*0560*/  LEA.HI.X.SX32 R16, R11, R10, 0x1, P0 ;  /* 0x0000000a0b107211 */ /* 0x001fe200000f0eff */
[----:B------:R-:W2:Y:S01]  /*0570*/  LDG.E R21, desc[UR10][R20.64] ;  /* 0x0000000a14157981 */ /* 0x000ea2000c1e1900 */
[----:B------:R-:W-:-:S04]  /*0580*/  LEA R18, P0, R19, UR6, 0x2 ;  /* 0x0000000613127c11 */ /* 0x000fc8000f8010ff */
[----:B------:R-:W-:Y:S01]  /*0590*/  LEA.HI.X R19, R19, UR7, R16, 0x2, P0 ;  /* 0x0000000713137c11 */ /* 0x000fe200080f1410 */
[----:B---3--:R-:W-:Y:S02]  /*05a0*/  FFMA R26, R26, R17, R24 ;  /* 0x000000111a1a7223 */ /* 0x008fe40000000018 */
[----:B------:R-:W3:Y:S04]  /*05b0*/  LDG.E R24, desc[UR10][R14.64+-0x4] ;  /* 0xfffffc0a0e187981 */ /* 0x000ee8000c1e1900 */
[----:B------:R-:W3:Y:S01]  /*05c0*/  LDG.E R19, desc[UR10][R18.64] ;  /* 0x0000000a12137981 */ /* 0x000ee2000c1e1900 */
[----:B------:R-:W-:Y:S01]  /*05d0*/  IADD3 R17, P0, PT, R23, R8, RZ ;  /* 0x0000000817117210 */ /* 0x000fe20007f1e0ff */
[----:B--2---:R-:W-:-:S03]  /*05e0*/  FFMA R26, R28, R21, R26 ;  /* 0x000000151c1a7223 */ /* 0x004fc6000000001a */
[----:B------:R-:W-:Y:S01]  /*05f0*/  LEA.HI.X.SX32 R28, R23, R10, 0x1, P0 ;  /* 0x0000000a171c7211 */ /* 0x000fe200000f0eff */
[----:B------:R-:W2:Y:S01]  /*0600*/  LDG.E R21, desc[UR10][R14.64] ;  /* 0x0000000a0e157981 */ /* 0x000ea2000c1e1900 */
[----:B------:R-:W-:-:S04]  /*0610*/  LEA R16, P0, R17, UR6, 0x2 ;  /* 0x0000000611107c11 */ /* 0x000fc8000f8010ff */
[----:B------:R-:W-:Y:S01]  /*0620*/  LEA.HI.X R17, R17, UR7, R28, 0x2, P0 ;  /* 0x0000000711117c11 */ /* 0x000fe200080f141c */
[----:B---3--:R-:W-:Y:S01]  /*0630*/  FFMA R20, R24, R19, R26 ;  /* 0x0000001318147223 */ /* 0x008fe2000000001a */
[----:B------:R-:W-:-:S03]  /*0640*/  IADD3 R24, P0, PT, R25, R8, RZ ;  /* 0x0000000819187210 */ /* 0x000fc60007f1e0ff */
[----:B------:R-:W2:Y:S01]  /*0650*/  LDG.E R16, desc[UR10][R16.64] ;  /* 0x0000000a10107981 */ /* 0x000ea2000c1e1900 */
[----:B------:R-:W-:Y:S02]  /*0660*/  LEA.HI.X.SX32 R19, R25, R10, 0x1, P0 ;  /* 0x0000000a19137211 */ /* 0x000fe400000f0eff */
[----:B------:R-:W-:-:S04]  /*0670*/  LEA R18, P0, R24, UR6, 0x2 ;  /* 0x0000000618127c11 */ /* 0x000fc8000f8010ff */
[----:B------:R-:W-:Y:S02]  /*0680*/  LEA.HI.X R19, R24, UR7, R19, 0x2, P0 ;  /* 0x0000000718137c11 */ /* 0x000fe400080f1413 */
[----:B------:R-:W3:Y:S04]  /*0690*/  LDG.E R24, desc[UR10][R14.64+0x4] ;  /* 0x0000040a0e187981 */ /* 0x000ee8000c1e1900 */
[----:B------:R-:W3:Y:S04]  /*06a0*/  LDG.E R19, desc[UR10][R18.64] ;  /* 0x0000000a12137981 */ /* 0x000ee8000c1e1900 */
[----:B------:R-:W4:Y:S01]  /*06b0*/  LDG.E R18, desc[UR10][R14.64+0xc] ;  /* 0x00000c0a0e127981 */ /* 0x000f22000c1e1900 */
[----:B--2---:R-:W-:Y:S01]  /*06c0*/  FFMA R26, R21, R16, R20 ;  /* 0x00000010151a7223 */ /* 0x004fe20000000014 */
[----:B------:R-:W-:-:S04]  /*06d0*/  IADD3 R21, P0, PT, R27, R8, RZ ;  /* 0x000000081b157210 */ /* 0x000fc80007f1e0ff */
[----:B------:R-:W-:Y:S02]  /*06e0*/  LEA.HI.X.SX32 R28, R27, R10, 0x1, P0 ;  /* 0x0000000a1b1c7211 */ /* 0x000fe400000f0eff */
[----:B------:R-:W-:-:S04]  /*06f0*/  LEA R20, P0, R21, UR6, 0x2 ;  /* 0x0000000615147c11 */ /* 0x000fc8000f8010ff */
[----:B------:R-:W-:Y:S02]  /*0700*/  LEA.HI.X R21, R21, UR7, R28, 0x2, P0 ;  /* 0x0000000715157c11 */ /* 0x000fe400080f141c */
[C---:B------:R-:W-:Y:S01]  /*0710*/  IADD3 R17, P0, PT, R29.reuse, R8, RZ ;  /* 0x000000081d117210 */ /* 0x040fe20007f1e0ff */
[----:B---3--:R-:W-:Y:S02]  /*0720*/  FFMA R24, R24, R19, R26 ;  /* 0x0000001318187223 */ /* 0x008fe4000000001a */
[----:B------:R-:W2:Y:S01]  /*0730*/  LDG.E R20, desc[UR10][R20.64] ;  /* 0x0000000a14147981 */ /* 0x000ea2000c1e1900 */
[----:B------:R-:W-:Y:S02]  /*0740*/  LEA.HI.X.SX32 R26, R29, R10, 0x1, P0 ;  /* 0x0000000a1d1a7211 */ /* 0x000fe400000f0eff */
[C---:B------:R-:W-:Y:S01]  /*0750*/  LEA R16, P0, R17.reuse, UR6, 0x2 ;  /* 0x0000000611107c11 */ /* 0x040fe2000f8010ff */
[----:B------:R-:W2:Y:S03]  /*0760*/  LDG.E R19, desc[UR10][R14.64+0x8] ;  /* 0x0000080a0e137981 */ /* 0x000ea6000c1e1900 */
[----:B------:R-:W-:-:S05]  /*0770*/  LEA.HI.X R17, R17, UR7, R26, 0x2, P0 ;  /* 0x0000000711117c11 */ /* 0x000fca00080f141a */
[----:B------:R-:W4:Y:S01]  /*0780*/  LDG.E R16, desc[UR10][R16.64] ;  /* 0x0000000a10107981 */ /* 0x000f22000c1e1900 */
[----:B------:R-:W-:-:S04]  /*0790*/  UIADD3 UR4, UPT, UPT, UR4, 0x8, URZ ;  /* 0x0000000804047890 */ /* 0x000fc8000fffe0ff */
[----:B------:R-:W-:Y:S01]  /*07a0*/  UISETP.NE.AND UP0, UPT, UR4, URZ, UPT ;  /* 0x000000ff0400728c */ /* 0x000fe2000bf05270 */
[C---:B------:R-:W-:Y:S02]  /*07b0*/  IMAD R5, R0.reuse, 0x8, R5 ;  /* 0x0000000800057824 */ /* 0x040fe400078e0205 */
[C---:B------:R-:W-:Y:S02]  /*07c0*/  IMAD R9, R0.reuse, 0x8, R9 ;  /* 0x0000000800097824 */ /* 0x040fe400078e0209 */
[C---:B------:R-:W-:Y:S02]  /*07d0*/  IMAD R11, R0.reuse, 0x8, R11 ;  /* 0x00000008000b7824 */ /* 0x040fe400078e020b */
[C---:B------:R-:W-:Y:S02]  /*07e0*/  IMAD R23, R0.reuse, 0x8, R23 ;  /* 0x0000000800177824 */ /* 0x040fe400078e0217 */
[C---:B------:R-:W-:Y:S02]  /*07f0*/  IMAD R25, R0.reuse, 0x8, R25 ;  /* 0x0000000800197824 */ /* 0x040fe400078e0219 */
[----:B------:R-:W-:-:S02]  /*0800*/  IMAD R27, R0, 0x8, R27 ;  /* 0x00000008001b7824 */ /* 0x000fc400078e021b */
[C---:B------:R-:W-:Y:S02]  /*0810*/  IMAD R29, R0.reuse, 0x8, R29 ;  /* 0x00000008001d7824 */ /* 0x040fe400078e021d */
[----:B------:R-:W-:Y:S02]  /*0820*/  IMAD R22, R0, 0x8, R22 ;  /* 0x0000000800167824 */ /* 0x000fe400078e0216 */
[----:B--2---:R-:W-:Y:S01]  /*0830*/  FFMA R19, R19, R20, R24 ;  /* 0x0000001413137223 */ /* 0x004fe20000000018 */
[----:B------:R-:W-:-:S05]  /*0840*/  IADD3 R24, P0, PT, R14, 0x20, RZ ;  /* 0x000000200e187810 */ /* 0x000fca0007f1e0ff */
[----:B------:R-:W-:Y:S02]  /*0850*/  IMAD.X R26, RZ, RZ, R15, P0 ;  /* 0x000000ffff1a7224 */ /* 0x000fe400000e060f */
[----:B----4-:R-:W-:Y:S01]  /*0860*/  FFMA R20, R18, R16, R19 ;  /* 0x0000001012147223 */ /* 0x010fe20000000013 */
[----:B------:R-:W-:Y:S06]  /*0870*/  BRA.U UP0, `(.L_x_2) ;  /* 0xfffffff900e47547 */ /* 0x000fec000b83ffff */
[----:B------:R-:W-:-:S12]  /*0880*/  ULOP3.LUT UR4, UR8, 0x7ffffff8, URZ, 0xc0, !UPT ;  /* 0x7ffffff808047892 */ /* 0x000fd8000f8ec0ff */
.L_x_1:
[----:B------:R-:W-:-:S04]  /*0890*/  ULOP3.LUT UR5, UR8, 0x7, URZ, 0xc0, !UPT ;  /* 0x0000000708057892 */ /* 0x000fc8000f8ec0ff */
[----:B------:R-:W-:-:S09]  /*08a0*/  UISETP.NE.AND UP0, UPT, UR5, URZ, UPT ;  /* 0x000000ff0500728c */ /* 0x000fd2000bf05270 */
[----:B------:R-:W-:Y:S05]  /*08b0*/  BRA.U !UP0, `(.L_x_0) ;  /* 0x00000005084c7547 */ /* 0x000fea000b800000 */
[----:B------:R-:W-:Y:S02]  /*08c0*/  UISETP.GE.U32.AND UP0, UPT, UR5, 0x4, UPT ;  /* 0x000000040500788c */ /* 0x000fe4000bf06070 */
[----:B------:R-:W-:-:S04]  /*08d0*/  ULOP3.LUT UR6, UR8, 0x3, URZ, 0xc0, !UPT ;  /* 0x0000000308067892 */ /* 0x000fc8000f8ec0ff */
[----:B------:R-:W-:-:S03]  /*08e0*/  UISETP.NE.AND UP1, UPT, UR6, URZ, UPT ;  /* 0x000000ff0600728c */ /* 0x000fc6000bf25270 */
[----:B------:R-:W-:Y:S08]  /*08f0*/  BRA.U !UP0, `(.L_x_3) ;  /* 0x0000000108987547 */ /* 0x000ff0000b800000 */
[----:B------:R-:W0:Y:S01]  /*0900*/  LDCU.128 UR12, c[0x0][0x380] ;  /* 0x00007000ff0c77ac */ /* 0x000e220008000c00 */
[----:B------:R-:W-:Y:S01]  /*0910*/  IMAD R5, R0, UR4, RZ ;  /* 0x0000000400057c24 */ /* 0x000fe2000f8e02ff */
[----:B------:R-:W-:-:S03]  /*0920*/  IADD3 R15, P1, PT, R6, UR4, RZ ;  /* 0x00000004060f7c10 */ /* 0x000fc6000ff3e0ff */
[C---:B------:R-:W-:Y:S01]  /*0930*/  IMAD.IADD R9, R5.reuse, 0x1, R0 ;  /* 0x0000000105097824 */ /* 0x040fe200078e0200 */
[----:B------:R-:W-:Y:S01]  /*0940*/  IADD3 R17, P2, PT, R5, R8, RZ ;  /* 0x0000000805117210 */ /* 0x000fe20007f5e0ff */
[----:B------:R-:W-:-:S03]  /*0950*/  IMAD.X R26, RZ, RZ, R7, P1 ;  /* 0x000000ffff1a7224 */ /* 0x000fc600008e0607 */
[----:B------:R-:W-:Y:S01]  /*0960*/  LEA.HI.X.SX32 R22, R5, R10, 0x1, P2 ;  /* 0x0000000a05167211 */ /* 0x000fe200010f0eff */
[C---:B------:R-:W-:Y:S01]  /*0970*/  IMAD.IADD R5, R9.reuse, 0x1, R0 ;  /* 0x0000000109057824 */ /* 0x040fe200078e0200 */
[----:B------:R-:W-:-:S04]  /*0980*/  IADD3 R11, P1, PT, R9, R8, RZ ;  /* 0x00000008090b7210 */ /* 0x000fc80007f3e0ff */
[----:B------:R-:W-:Y:S01]  /*0990*/  LEA.HI.X.SX32 R18, R9, R10, 0x1, P1 ;  /* 0x0000000a09127211 */ /* 0x000fe200008f0eff */
[----:B------:R-:W-:Y:S01]  /*09a0*/  IMAD.IADD R9, R5, 0x1, R0 ;  /* 0x0000000105097824 */ /* 0x000fe200078e0200 */
[----:B0-----:R-:W-:Y:S02]  /*09b0*/  LEA R14, P0, R15, UR12, 0x2 ;  /* 0x0000000c0f0e7c11 */ /* 0x001fe4000f8010ff */
[----:B------:R-:W-:Y:S02]  /*09c0*/  LEA R24, P2, R17, UR14, 0x2 ;  /* 0x0000000e11187c11 */ /* 0x000fe4000f8410ff */
[----:B------:R-:W-:Y:S02]  /*09d0*/  LEA.HI.X R15, R15, UR13, R26, 0x2, P0 ;  /* 0x0000000d0f0f7c11 */ /* 0x000fe400080f141a */
[----:B------:R-:W-:Y:S02]  /*09e0*/  LEA R16, P1, R11, UR14, 0x2 ;  /* 0x0000000e0b107c11 */ /* 0x000fe4000f8210ff */
[----:B------:R-:W-:Y:S01]  /*09f0*/  IADD3 R19, P0, PT, R5, R8, RZ ;  /* 0x0000000805137210 */ /* 0x000fe20007f1e0ff */
[----:B------:R-:W2:Y:S01]  /*0a00*/  LDG.E R26, desc[UR10][R14.64+0x4] ;  /* 0x0000040a0e1a7981 */ /* 0x000ea2000c1e1900 */
[----:B------:R-:W-:-:S02]  /*0a10*/  LEA.HI.X R25, R17, UR15, R22, 0x2, P2 ;  /* 0x0000000f11197c11 */ /* 0x000fc400090f1416 */
[----:B------:R-:W-:Y:S02]  /*0a20*/  LEA.HI.X R17, R11, UR15, R18, 0x2, P1 ;  /* 0x0000000f0b117c11 */ /* 0x000fe400088f1412 */
[----:B------:R-:W-:Y:S02]  /*0a30*/  LEA.HI.X.SX32 R22, R5, R10, 0x1, P0 ;  /* 0x0000000a05167211 */ /* 0x000fe400000f0eff */
[----:B------:R-:W-:Y:S01]  /*0a40*/  LEA R18, P0, R19, UR14, 0x2 ;  /* 0x0000000e13127c11 */ /* 0x000fe2000f8010ff */
[----:B------:R-:W3:Y:S01]  /*0a50*/  LDG.E R25, desc[UR10][R24.64] ;  /* 0x0000000a18197981 */ /* 0x000ee2000c1e1900 */
[----:B------:R-:W-:Y:S02]  /*0a60*/  IADD3 R11, P1, PT, R9, R8, RZ ;  /* 0x00000008090b7210 */ /* 0x000fe40007f3e0ff */
[----:B------:R-:W-:Y:S01]  /*0a70*/  LEA.HI.X R19, R19, UR15, R22, 0x2, P0 ;  /* 0x0000000f13137c11 */ /* 0x000fe200080f1416 */
[----:B------:R-:W3:Y:S01]  /*0a80*/  LDG.E R5, desc[UR10][R14.64] ;  /* 0x0000000a0e057981 */ /* 0x000ee2000c1e1900 */
[----:B------:R-:W-:-:S02]  /*0a90*/  LEA.HI.X.SX32 R28, R9, R10, 0x1, P1 ;  /* 0x0000000a091c7211 */ /* 0x000fc400008f0eff */
[C---:B------:R-:W-:Y:S01]  /*0aa0*/  LEA R22, P0, R11.reuse, UR14, 0x2 ;  /* 0x0000000e0b167c11 */ /* 0x040fe2000f8010ff */
[----:B------:R-:W2:Y:S03]  /*0ab0*/  LDG.E R16, desc[UR10][R16.64] ;  /* 0x0000000a10107981 */ /* 0x000ea6000c1e1900 */
[----:B------:R-:W-:Y:S01]  /*0ac0*/  LEA.HI.X R23, R11, UR15, R28, 0x2, P0 ;  /* 0x0000000f0b177c11 */ /* 0x000fe200080f141c */
[----:B------:R-:W4:Y:S04]  /*0ad0*/  LDG.E R18, desc[UR10][R18.64] ;  /* 0x0000000a12127981 */ /* 0x000f28000c1e1900 */
[----:B------:R-:W4:Y:S04]  /*0ae0*/  LDG.E R28, desc[UR10][R14.64+0x8] ;  /* 0x0000080a0e1c7981 */ /* 0x000f28000c1e1900 */
[----:B------:R-:W5:Y:S04]  /*0af0*/  LDG.E R24, desc[UR10][R14.64+0xc] ;  /* 0x00000c0a0e187981 */ /* 0x000f68000c1e1900 */
[----:B------:R-:W5:Y:S01]  /*0b00*/  LDG.E R22, desc[UR10][R22.64] ;  /* 0x0000000a16167981 */ /* 0x000f62000c1e1900 */
[----:B------:R-:W-:Y:S01]  /*0b10*/  UIADD3 UR4, UPT, UPT, UR4, 0x4, URZ ;  /* 0x0000000404047890 */ /* 0x000fe2000fffe0ff */
[----:B---3--:R-:W-:-:S04]  /*0b20*/  FFMA R5, R5, R25, R20 ;  /* 0x0000001905057223 */ /* 0x008fc80000000014 */
[----:B--2---:R-:W-:-:S04]  /*0b30*/  FFMA R5, R26, R16, R5 ;  /* 0x000000101a057223 */ /* 0x004fc80000000005 */
[----:B----4-:R-:W-:-:S04]  /*0b40*/  FFMA R5, R28, R18, R5 ;  /* 0x000000121c057223 */ /* 0x010fc80000000005 */
[----:B-----5:R-:W-:-:S07]  /*0b50*/  FFMA R20, R24, R22, R5 ;  /* 0x0000001618147223 */ /* 0x020fce0000000005 */
.L_x_3:
[----:B------:R-:W-:Y:S05]  /*0b60*/  BRA.U !UP1, `(.L_x_0) ;  /* 0x0000000109a07547 */ /* 0x000fea000b800000 */
[----:B------:R-:W-:Y:S02]  /*0b70*/  UISETP.NE.AND UP0, UPT, UR6, 0x1, UPT ;  /* 0x000000010600788c */ /* 0x000fe4000bf05270 */
[----:B------:R-:W-:-:S04]  /*0b80*/  ULOP3.LUT UR5, UR8, 0x1, URZ, 0xc0, !UPT ;  /* 0x0000000108057892 */ /* 0x000fc8000f8ec0ff */
[----:B------:R-:W-:-:S03]  /*0b90*/  UISETP.NE.U32.AND UP1, UPT, UR5, 0x1, UPT ;  /* 0x000000010500788c */ /* 0x000fc6000bf25070 */
[----:B------:R-:W-:Y:S08]  /*0ba0*/  BRA.U !UP0, `(.L_x_4) ;  /* 0x0000000108587547 */ /* 0x000ff0000b800000 */
[----:B------:R-:W0:Y:S01]  /*0bb0*/  LDCU.128 UR12, c[0x0][0x380] ;  /* 0x00007000ff0c77ac */ /* 0x000e220008000c00 */
[----:B------:R-:W-:Y:S01]  /*0bc0*/  IMAD R9, R0, UR4, RZ ;  /* 0x0000000400097c24 */ /* 0x000fe2000f8e02ff */
[----:B------:R-:W-:-:S03]  /*0bd0*/  IADD3 R5, P1, PT, R6, UR4, RZ ;  /* 0x0000000406057c10 */ /* 0x000fc6000ff3e0ff */
[C---:B------:R-:W-:Y:S01]  /*0be0*/  IMAD.IADD R19, R9.reuse, 0x1, R0 ;  /* 0x0000000109137824 */ /* 0x040fe200078e0200 */
[----:B------:R-:W-:Y:S01]  /*0bf0*/  IADD3 R11, P2, PT, R9, R8, RZ ;  /* 0x00000008090b7210 */ /* 0x000fe20007f5e0ff */
[----:B------:R-:W-:-:S03]  /*0c00*/  IMAD.X R18, RZ, RZ, R7, P1 ;  /* 0x000000ffff127224 */ /* 0x000fc600008e0607 */
[----:B------:R-:W-:Y:S02]  /*0c10*/  LEA.HI.X.SX32 R22, R9, R10, 0x1, P2 ;  /* 0x0000000a09167211 */ /* 0x000fe400010f0eff */
[----:B------:R-:W-:Y:S02]  /*0c20*/  IADD3 R9, P1, PT, R19, R8, RZ ;  /* 0x0000000813097210 */ /* 0x000fe40007f3e0ff */
[----:B0-----:R-:W-:Y:S02]  /*0c30*/  LEA R14, P0, R5, UR12, 0x2 ;  /* 0x0000000c050e7c11 */ /* 0x001fe4000f8010ff */
[----:B------:R-:W-:Y:S02]  /*0c40*/  LEA R16, P2, R11, UR14, 0x2 ;  /* 0x0000000e0b107c11 */ /* 0x000fe4000f8410ff */
[----:B------:R-:W-:Y:S02]  /*0c50*/  LEA.HI.X R15, R5, UR13, R18, 0x2, P0 ;  /* 0x0000000d050f7c11 */ /* 0x000fe400080f1412 */
[----:B------:R-:W-:-:S02]  /*0c60*/  LEA.HI.X R17, R11, UR15, R22, 0x2, P2 ;  /* 0x0000000f0b117c11 */ /* 0x000fc400090f1416 */
[----:B------:R-:W-:Y:S01]  /*0c70*/  LEA R18, P0, R9, UR14, 0x2 ;  /* 0x0000000e09127c11 */ /* 0x000fe2000f8010ff */
[----:B------:R-:W2:Y:S01]  /*0c80*/  LDG.E R5, desc[UR10][R14.64] ;  /* 0x0000000a0e057981 */ /* 0x000ea2000c1e1900 */
[----:B------:R-:W-:-:S03]  /*0c90*/  LEA.HI.X.SX32 R22, R19, R10, 0x1, P1 ;  /* 0x0000000a13167211 */ /* 0x000fc600008f0eff */
[----:B------:R-:W2:Y:S01]  /*0ca0*/  LDG.E R16, desc[UR10][R16.64] ;  /* 0x0000000a10107981 */ /* 0x000ea2000c1e1900 */
[----:B------:R-:W-:-:S03]  /*0cb0*/  LEA.HI.X R19, R9, UR15, R22, 0x2, P0 ;  /* 0x0000000f09137c11 */ /* 0x000fc600080f1416 */
[----:B------:R-:W3:Y:S04]  /*0cc0*/  LDG.E R22, desc[UR10][R14.64+0x4] ;  /* 0x0000040a0e167981 */ /* 0x000ee8000c1e1900 */
[----:B------:R-:W3:Y:S01]  /*0cd0*/  LDG.E R18, desc[UR10][R18.64] ;  /* 0x0000000a12127981 */ /* 0x000ee2000c1e1900 */
[----:B------:R-:W-:Y:S01]  /*0ce0*/  UIADD3 UR4, UPT, UPT, UR4, 0x2, URZ ;  /* 0x0000000204047890 */ /* 0x000fe2000fffe0ff */
[----:B--2---:R-:W-:-:S04]  /*0cf0*/  FFMA R5, R5, R16, R20 ;  /* 0x0000001005057223 */ /* 0x004fc80000000014 */
[----:B---3--:R-:W-:-:S07]  /*0d00*/  FFMA R20, R22, R18, R5 ;  /* 0x0000001216147223 */ /* 0x008fce0000000005 */
.L_x_4:
[----:B------:R-:W-:Y:S05]  /*0d10*/  BRA.U UP1, `(.L_x_0) ;  /* 0x0000000101347547 */ /* 0x000fea000b800000 */
[----:B------:R-:W0:Y:S01]  /*0d20*/  LDCU.128 UR12, c[0x0][0x380] ;  /* 0x00007000ff0c77ac */ /* 0x000e220008000c00 */
[----:B------:R-:W-:Y:S01]  /*0d30*/  IMAD R5, R0, UR4, RZ ;  /* 0x0000000400057c24 */ /* 0x000fe2000f8e02ff */
[----:B------:R-:W-:-:S04]  /*0d40*/  IADD3 R11, P1, PT, R6, UR4, RZ ;  /* 0x00000004060b7c10 */ /* 0x000fc8000ff3e0ff */
[----:B------:R-:W-:Y:S01]  /*0d50*/  IADD3 R9, P2, PT, R5, R8, RZ ;  /* 0x0000000805097210 */ /* 0x000fe20007f5e0ff */
[----:B------:R-:W-:-:S03]  /*0d60*/  IMAD.X R14, RZ, RZ, R7, P1 ;  /* 0x000000ffff0e7224 */ /* 0x000fc600008e0607 */
[----:B------:R-:W-:Y:S02]  /*0d70*/  LEA.HI.X.SX32 R10, R5, R10, 0x1, P2 ;  /* 0x0000000a050a7211 */ /* 0x000fe400010f0eff */
[----:B0-----:R-:W-:Y:S02]  /*0d80*/  LEA R6, P0, R11, UR12, 0x2 ;  /* 0x0000000c0b067c11 */ /* 0x001fe4000f8010ff */
[----:B------:R-:W-:Y:S02]  /*0d90*/  LEA R8, P1, R9, UR14, 0x2 ;  /* 0x0000000e09087c11 */ /* 0x000fe4000f8210ff */
[----:B------:R-:W-:Y:S02]  /*0da0*/  LEA.HI.X R7, R11, UR13, R14, 0x2, P0 ;  /* 0x0000000d0b077c11 */ /* 0x000fe400080f140e */
[----:B------:R-:W-:-:S04]  /*0db0*/  LEA.HI.X R9, R9, UR15, R10, 0x2, P1 ;  /* 0x0000000f09097c11 */ /* 0x000fc800088f140a */
[----:B------:R-:W2:Y:S04]  /*0dc0*/  LDG.E R7, desc[UR10][R6.64] ;  /* 0x0000000a06077981 */ /* 0x000ea8000c1e1900 */
[----:B------:R-:W2:Y:S02]  /*0dd0*/  LDG.E R8, desc[UR10][R8.64] ;  /* 0x0000000a08087981 */ /* 0x000ea4000c1e1900 */
[----:B--2---:R-:W-:-:S07]  /*0de0*/  FFMA R20, R7, R8, R20 ;  /* 0x0000000807147223 */ /* 0x004fce0000000014 */
.L_x_0:
[----:B------:R-:W0:Y:S01]  /*0df0*/  LDCU.64 UR4, c[0x0][0x390] ;  /* 0x00007200ff0477ac */ /* 0x000e220008000a00 */
[----:B------:R-:W-:-:S05]  /*0e00*/  IMAD R0, R2, R0, RZ ;  /* 0x0000000002007224 */ /* 0x000fca00078e02ff */
[----:B------:R-:W-:Y:S02]  /*0e10*/  IADD3 R12, P0, P1, R12, R0, R3 ;  /* 0x000000000c0c7210 */ /* 0x000fe4000791e003 */
[----:B------:R-:W-:-:S04]  /*0e20*/  SHF.R.S32.HI R3, RZ, 0x1f, R0 ;  /* 0x0000001fff037819 */ /* 0x000fc80000011400 */
[----:B------:R-:W-:Y:S02]  /*0e30*/  IADD3.X R3, PT, PT, R4, R3, RZ, P0, P1 ;  /* 0x0000000304037210 */ /* 0x000fe400007e24ff */
[----:B0-----:R-:W-:-:S04]  /*0e40*/  LEA R2, P0, R12, UR4, 0x2 ;  /* 0x000000040c027c11 */ /* 0x001fc8000f8010ff */
[----:B------:R-:W-:-:S05]  /*0e50*/  LEA.HI.X R3, R12, UR5, R3, 0x2, P0 ;  /* 0x000000050c037c11 */ /* 0x000fca00080f1403 */
[----:B------:R-:W-:Y:S01]  /*0e60*/  STG.E desc[UR10][R2.64], R20 ;  /* 0x0000001402007986 */ /* 0x000fe2000c10190a */
[----:B------:R-:W-:Y:S05]  /*0e70*/  EXIT ;  /* 0x000000000000794d */ /* 0x000fea0003800000 */
.L_x_5:
[----:B------:R-:W-:-:S00]  /*0e80*/  BRA `(.L_x_5) ;  /* 0xfffffffc00fc7947 */ /* 0x000fc0000383ffff */
[----:B------:R-:W-:-:S00]  /*0e90*/  NOP ;  /* 0x0000000000007918 */ /* 0x000fc00000000000 */
        /* <DEDUP_REMOVED lines=14> */
.L_x_9:


//--------------------- .text._Z20tensor_mul_optimizedPfS_S_iiiii --------------------------
	.section	.text._Z20tensor_mul_optimizedPfS_S_iiiii,"ax",@progbits
	.align	128
        .global         _Z20tensor_mul_optimizedPfS_S_iiiii
        .type           _Z20tensor_mul_optimizedPfS_S_iiiii,@function
        .size           _Z20tensor_mul_optimizedPfS_S_iiiii,(.L_x_10 - _Z20tensor_mul_optimizedPfS_S_iiiii)
        .other          _Z20tensor_mul_optimizedPfS_S_iiiii,@"STO_CUDA_ENTRY STV_DEFAULT"
_Z20tensor_mul_optimizedPfS_S_iiiii:
.text._Z20tensor_mul_optimizedPfS_S_iiiii:
[----:B------:R-:W-:Y:S08]  /*0000*/  LDC R1, c[0x0][0x37c] ;  /* 0x0000df00ff017b82 */ /* 0x000ff00000000800 */
[----:B------:R-:W0:Y:S01]  /*0010*/  LDC R9, c[0x0][0x3a0] ;  /* 0x0000e800ff097b82 */ /* 0x000e220000000800 */
[----:B------:R-:W1:Y:S01]  /*0020*/  S2R R22, SR_CTAID.X ;  /* 0x0000000000167919 */ /* 0x000e620000002500 */
[----:B------:R-:W2:Y:S01]  /*0030*/  LDCU UR5, c[0x0][0x39c] ;  /* 0x00007380ff0577ac */ /* 0x000ea20008000800 */
[----:B------:R-:W-:Y:S01]  /*0040*/  HFMA2 R23, -RZ, RZ, 0, 0 ;  /* 0x00000000ff177431 */ /* 0x000fe200000001ff */
[----:B------:R-:W1:Y:S01]  /*0050*/  S2R R20, SR_TID.X ;  /* 0x0000000000147919 */ /* 0x000e620000002100 */
[----:B------:R-:W3:Y:S03]  /*0060*/  LDCU UR6, c[0x0][0x3a8] ;  /* 0x00007500ff0677ac */ /* 0x000ee60008000800 */
[----:B------:R-:W4:Y:S01]  /*0070*/  S2UR UR14, SR_CTAID.Z ;  /* 0x00000000000e79c3 */ /* 0x000f220000002700 */
[----:B------:R-:W5:Y:S01]  /*0080*/  S2R R24, SR_CTAID.Y ;  /* 0x0000000000187919 */ /* 0x000f620000002600 */
[----:B------:R-:W0:Y:S01]  /*0090*/  LDCU.64 UR12, c[0x0][0x358] ;  /* 0x00006b00ff0c77ac */ /* 0x000e220008000a00 */
[----:B------:R-:W5:Y:S01]  /*00a0*/  S2R R21, SR_TID.Y ;  /* 0x0000000000157919 */ /* 0x000f620000002200 */
[----:B--2---:R-:W-:Y:S01]  /*00b0*/  USHF.R.S32.HI UR4, URZ, 0x1f, UR5 ;  /* 0x0000001fff047899 */ /* 0x004fe20008011405 */
[----:B0-----:R-:W-:-:S02]  /*00c0*/  ISETP.GE.AND P0, PT, R9, 0x1, PT ;  /* 0x000000010900780c */ /* 0x001fc40003f06270 */
[----:B---3--:R-:W-:-:S04]  /*00d0*/  MOV R5, UR6 ;  /* 0x0000000600057c02 */ /* 0x008fc80008000f00 */
[----:B------:R-:W-:Y:S01]  /*00e0*/  SHF.R.S32.HI R17, RZ, 0x1f, R5 ;  /* 0x0000001fff117819 */ /* 0x000fe20000011405 */
[----:B----4-:R-:W-:Y:S02]  /*00f0*/  UIMAD.WIDE.U32 UR16, UR14, UR5, URZ ;  /* 0x000000050e1072a5 */ /* 0x010fe4000f8e00ff */
[----:B------:R-:W-:Y:S01]  /*0100*/  UIMAD UR4, UR4, UR14, URZ ;  /* 0x0000000e040472a4 */ /* 0x000fe2000f8e02ff */
[----:B-1----:R-:W-:-:S03]  /*0110*/  LEA R22, R22, R20, 0x5 ;  /* 0x0000001416167211 */ /* 0x002fc600078e28ff */
[----:B------:R-:W-:Y:S01]  /*0120*/  UIADD3 UR9, UPT, UPT, UR17, UR4, URZ ;  /* 0x0000000411097290 */ /* 0x000fe2000fffe0ff */
[----:B-----5:R-:W-:Y:S01]  /*0130*/  LEA R24, R24, R21, 0x5 ;  /* 0x0000001518187211 */ /* 0x020fe200078e28ff */
[----:B------:R-:W-:Y:S10]  /*0140*/  @!P0 BRA `(.L_x_6) ;  /* 0x0000000800288947 */ /* 0x000ff40003800000 */
[----:B------:R-:W0:Y:S01]  /*0150*/  LDCU UR4, c[0x0][0x3a4] ;  /* 0x00007480ff0477ac */ /* 0x000e220008000800 */
[----:B------:R-:W1:Y:S01]  /*0160*/  S2UR UR8, SR_CgaCtaId ;  /* 0x00000000000879c3 */ /* 0x000e620000008800 */
[----:B------:R-:W-:Y:S01]  /*0170*/  SHF.R.S32.HI R0, RZ, 0x1f, R9 ;  /* 0x0000001fff007819 */ /* 0x000fe20000011409 */
[C---:B------:R-:W-:Y:S01]  /*0180*/  IMAD R3, R9.reuse, UR9, RZ ;  /* 0x0000000909037c24 */ /* 0x040fe2000f8e02ff */
[----:B------:R-:W2:Y:S01]  /*0190*/  LDCU.64 UR18, c[0x0][0x380] ;  /* 0x00007000ff1277ac */ /* 0x000ea20008000a00 */
[----:B------:R-:W-:Y:S01]  /*01a0*/  IMAD R2, R22, R9, R21 ;  /* 0x0000000916027224 */ /* 0x000fe200078e0215 */
[----:B------:R-:W-:Y:S01]  /*01b0*/  MOV R25, RZ ;  /* 0x000000ff00197202 */ /* 0x000fe20000000f00 */
[----:B------:R-:W-:Y:S01]  /*01c0*/  IMAD R7, R0, UR16, R3 ;  /* 0x0000001000077c24 */ /* 0x000fe2000f8e0203 */
[----:B------:R-:W-:Y:S01]  /*01d0*/  MOV R3, RZ ;  /* 0x000000ff00037202 */ /* 0x000fe20000000f00 */
[----:B------:R-:W-:Y:S01]  /*01e0*/  UMOV UR6, 0x400 ;  /* 0x0000040000067882 */ /* 0x000fe20000000000 */
[C---:B------:R-:W-:Y:S01]  /*01f0*/  IADD3 R0, PT, PT, R9.reuse, 0x1f, RZ ;  /* 0x0000001f09007810 */ /* 0x040fe20007ffe0ff */
[----:B------:R-:W-:Y:S01]  /*0200*/  IMAD R18, R20, R5, RZ ;  /* 0x0000000514127224 */ /* 0x000fe200078e02ff */
[----:B------:R-:W-:Y:S01]  /*0210*/  MOV R23, RZ ;  /* 0x000000ff00177202 */ /* 0x000fe20000000f00 */
[----:B------:R-:W-:Y:S01]  /*0220*/  IMAD.WIDE.U32 R2, R9, UR16, R2 ;  /* 0x0000001009027c25 */ /* 0x000fe2000f8e0002 */
[----:B------:R-:W-:Y:S01]  /*0230*/  SHF.R.U32.HI R19, RZ, 0x5, R0 ;  /* 0x00000005ff137819 */ /* 0x000fe20000011600 */
[----:B------:R-:W3:Y:S03]  /*0240*/  LDCU UR15, c[0x0][0x3a0] ;  /* 0x00007400ff0f77ac */ /* 0x000ee60008000800 */
[----:B------:R-:W-:Y:S01]  /*0250*/  IADD3 R7, PT, PT, R3, R7, RZ ;  /* 0x0000000703077210 */ /* 0x000fe20007ffe0ff */
[----:B0-----:R-:W-:Y:S01]  /*0260*/  USHF.R.S32.HI UR7, URZ, 0x1f, UR4 ;  /* 0x0000001fff077899 */ /* 0x001fe20008011404 */
[----:B------:R-:W-:Y:S01]  /*0270*/  IADD3 R19, PT, PT, -R19, RZ, RZ ;  /* 0x000000ff13137210 */ /* 0x000fe20007ffe1ff */
[----:B------:R-:W-:Y:S01]  /*0280*/  UIMAD.WIDE.U32 UR4, UR14, UR4, URZ ;  /* 0x000000040e0472a5 */ /* 0x000fe2000f8e00ff */
[----:B--2---:R-:W-:Y:S01]  /*0290*/  LEA R16, P0, R2, UR18, 0x2 ;  /* 0x0000001202107c11 */ /* 0x004fe2000f8010ff */
[----:B------:R-:W-:-:S02]  /*02a0*/  UIMAD UR10, UR7, UR14, URZ ;  /* 0x0000000e070a72a4 */ /* 0x000fc4000f8e02ff */
[----:B------:R-:W-:Y:S01]  /*02b0*/  UIADD3 UR7, UPT, UPT, UR6, 0x1000, URZ ;  /* 0x0000100006077890 */ /* 0x000fe2000fffe0ff */
[----:B------:R-:W-:Y:S01]  /*02c0*/  LEA.HI.X R7, R2, UR19, R7, 0x2, P0 ;  /* 0x0000001302077c11 */ /* 0x000fe200080f1407 */
[----:B------:R-:W-:Y:S01]  /*02d0*/  UIADD3 UR5, UPT, UPT, UR5, UR10, URZ ;  /* 0x0000000a05057290 */ /* 0x000fe2000fffe0ff */
[C---:B------:R-:W-:Y:S01]  /*02e0*/  IMAD.WIDE.U32 R26, R5.reuse, UR4, R24 ;  /* 0x00000004051a7c25 */ /* 0x040fe2000f8e0018 */
[----:B-1----:R-:W-:Y:S02]  /*02f0*/  ULEA UR7, UR8, UR7, 0x18 ;  /* 0x0000000708077291 */ /* 0x002fe4000f8ec0ff */
[----:B------:R-:W-:Y:S02]  /*0300*/  ULEA UR6, UR8, UR6, 0x18 ;  /* 0x0000000608067291 */ /* 0x000fe4000f8ec0ff */
[----:B------:R-:W-:Y:S01]  /*0310*/  IMAD R4, R5, UR5, RZ ;  /* 0x0000000505047c24 */ /* 0x000fe2000f8e02ff */
[----:B------:R-:W0:Y:S01]  /*0320*/  LDCU UR11, c[0x0][0x39c] ;  /* 0x00007380ff0b77ac */ /* 0x000e220008000800 */
[----:B------:R-:W-:-:S02]  /*0330*/  LEA R2, R21, UR7, 0x2 ;  /* 0x0000000715027c11 */ /* 0x000fc4000f8e10ff */
[----:B------:R-:W-:Y:S01]  /*0340*/  IMAD R9, R17, UR4, R4 ;  /* 0x0000000411097c24 */ /* 0x000fe2000f8e0204 */
[C---:B------:R-:W-:Y:S01]  /*0350*/  LEA R0, R20.reuse, UR6, 0x7 ;  /* 0x0000000614007c11 */ /* 0x040fe2000f8e38ff */
[----:B------:R-:W1:Y:S01]  /*0360*/  LDCU UR20, c[0x0][0x3a4] ;  /* 0x00007480ff1477ac */ /* 0x000e620008000800 */
[----:B------:R-:W-:Y:S02]  /*0370*/  IMAD R4, R20, 0x80, R2 ;  /* 0x0000008014047824 */ /* 0x000fe400078e0202 */
[----:B------:R-:W-:Y:S02]  /*0380*/  LEA R3, R21, R0, 0x2 ;  /* 0x0000000015037211 */ /* 0x000fe400078e10ff */
[----:B---3--:R-:W-:-:S07]  /*0390*/  IADD3 R6, PT, PT, R27, R9, RZ ;  /* 0x000000091b067210 */ /* 0x008fce0007ffe0ff */
.L_x_7:
[----:B------:R-:W2:Y:S01]  /*03a0*/  LDC R5, c[0x0][0x3a8] ;  /* 0x0000ea00ff057b82 */ /* 0x000ea20000000800 */
[----:B------:R-:W-:Y:S01]  /*03b0*/  ISETP.GE.AND P1, PT, R21, UR15, PT ;  /* 0x0000000f15007c0c */ /* 0x000fe2000bf26270 */
[----:B0-----:R-:W-:Y:S01]  /*03c0*/  UMOV UR5, UR11 ;  /* 0x0000000b00057c82 */ /* 0x001fe20008000000 */
[----:B------:R-:W-:Y:S01]  /*03d0*/  HFMA2 R12, -RZ, RZ, 0, 0 ;  /* 0x00000000ff0c7431 */ /* 0x000fe200000001ff */
[----:B------:R-:W-:Y:S02]  /*03e0*/  MOV R15, RZ ;  /* 0x000000ff000f7202 */ /* 0x000fe40000000f00 */
[----:B------:R-:W-:Y:S02]  /*03f0*/  ISETP.GE.OR P1, PT, R22, UR5, P1 ;  /* 0x0000000516007c0c */ /* 0x000fe40008f26670 */
[----:B--2---:R-:W-:-:S04]  /*0400*/  ISETP.GE.AND P0, PT, R24, R5, PT ;  /* 0x000000051800720c */ /* 0x004fc80003f06270 */
[----:B-1----:R-:W-:-:S13]  /*0410*/  ISETP.GE.OR P0, PT, R20, UR20, P0 ;  /* 0x0000001414007c0c */ /* 0x002fda0008706670 */
[----:B------:R-:W0:Y:S01]  /*0420*/  @!P0 LDC.64 R8, c[0x0][0x388] ;  /* 0x0000e200ff088b82 */ /* 0x000e220000000a00 */
[----:B------:R-:W-:-:S04]  /*0430*/  @!P0 IADD3 R10, P2, PT, R18, R26, RZ ;  /* 0x0000001a120a8210 */ /* 0x000fc80007f5e0ff */
[----:B------:R-:W-:Y:S02]  /*0440*/  @!P0 LEA.HI.X.SX32 R11, R18, R6, 0x1, P2 ;  /* 0x00000006120b8211 */ /* 0x000fe400010f0eff */
[----:B0-----:R-:W-:-:S04]  /*0450*/  @!P0 LEA R8, P2, R10, R8, 0x2 ;  /* 0x000000080a088211 */ /* 0x001fc800078410ff */
[----:B------:R-:W-:Y:S02]  /*0460*/  @!P0 LEA.HI.X R9, R10, R9, R11, 0x2, P2 ;  /* 0x000000090a098211 */ /* 0x000fe400010f140b */
[----:B------:R-:W-:Y:S02]  /*0470*/  @!P1 MOV R10, R16 ;  /* 0x00000010000a9202 */ /* 0x000fe40000000f00 */
[----:B------:R-:W-:Y:S01]  /*0480*/  @!P1 MOV R11, R7 ;  /* 0x00000007000b9202 */ /* 0x000fe20000000f00 */
[----:B------:R-:W2:Y:S04]  /*0490*/  @!P0 LDG.E R15, desc[UR12][R8.64] ;  /* 0x0000000c080f8981 */ /* 0x000ea8000c1e1900 */
[----:B------:R-:W3:Y:S04]  /*04a0*/  @!P1 LDG.E R12, desc[UR12][R10.64] ;  /* 0x0000000c0a0c9981 */ /* 0x000ee8000c1e1900 */
[----:B---3--:R-:W-:Y:S04]  /*04b0*/  STS [R3], R12 ;  /* 0x0000000c03007388 */ /* 0x008fe80000000800 */
[----:B--2---:R-:W-:Y:S01]  /*04c0*/  STS [R4], R15 ;  /* 0x0000000f04007388 */ /* 0x004fe20000000800 */
[----:B------:R-:W-:Y:S06]  /*04d0*/  BAR.SYNC.DEFER_BLOCKING 0x0 ;  /* 0x0000000000007b1d */ /* 0x000fec0000010000 */
[----:B------:R-:W-:Y:S04]  /*04e0*/  LDS R8, [R2] ;  /* 0x0000000002087984 */ /* 0x000fe80000000800 */
[----:B------:R-:W0:Y:S04]  /*04f0*/  LDS.128 R12, [R0] ;  /* 0x00000000000c7984 */ /* 0x000e280000000c00 */
[----:B------:R-:W1:Y:S04]  /*0500*/  LDS R10, [R2+0x80] ;  /* 0x00008000020a7984 */ /* 0x000e680000000800 */
[----:B------:R-:W2:Y:S04]  /*0510*/  LDS R29, [R2+0x100] ;  /* 0x00010000021d7984 */ /* 0x000ea80000000800 */
[----:B------:R-:W3:Y:S01]  /*0520*/  LDS R28, [R2+0x180] ;  /* 0x00018000021c7984 */ /* 0x000ee20000000800 */
[----:B0-----:R-:W-:-:S04]  /*0530*/  FFMA R23, R12, R8, R23 ;  /* 0x000000080c177223 */ /* 0x001fc80000000017 */
[----:B-1----:R-:W-:Y:S02]  /*0540*/  FFMA R10, R10, R13, R23 ;  /* 0x0000000d0a0a7223 */ /* 0x002fe40000000017 */
[----:B------:R-:W-:Y:S02]  /*0550*/  LDS R13, [R2+0x200] ;  /* 0x00020000020d7984 */ /* 0x000fe40000000800 */
[----:B--2---:R-:W-:Y:S02]  /*0560*/  FFMA R29, R29, R14, R10 ;  /* 0x0000000e1d1d7223 */ /* 0x004fe4000000000a */
[----:B------:R-:W0:Y:S04]  /*0570*/  LDS.128 R8, [R0+0x10] ;  /* 0x0000100000087984 */ /* 0x000e280000000c00 */
[----:B------:R-:W1:Y:S01]  /*0580*/  LDS R23, [R2+0x280] ;  /* 0x0002800002177984 */ /* 0x000e620000000800 */
[----:B---3--:R-:W-:-:S03]  /*0590*/  FFMA R29, R28, R15, R29 ;  /* 0x0000000f1c1d7223 */ /* 0x008fc6000000001d */
[----:B------:R-:W2:Y:S04]  /*05a0*/  LDS R15, [R2+0x300] ;  /* 0x00030000020f7984 */ /* 0x000ea80000000800 */
[----:B------:R-:W3:Y:S01]  /*05b0*/  LDS R28, [R2+0x380] ;  /* 0x00038000021c7984 */ /* 0x000ee20000000800 */
[----:B0-----:R-:W-:-:S03]  /*05c0*/  FFMA R8, R8, R13, R29 ;  /* 0x0000000d08087223 */ /* 0x001fc6000000001d */
[----:B------:R-:W-:Y:S01]  /*05d0*/  LDS R29, [R2+0x480] ;  /* 0x00048000021d7984 */ /* 0x000fe20000000800 */
[----:B-1----:R-:W-:-:S03]  /*05e0*/  FFMA R8, R23, R9, R8 ;  /* 0x0000000917087223 */ /* 0x002fc60000000008 */
[----:B------:R-:W-:Y:S01]  /*05f0*/  LDS R9, [R2+0x400] ;  /* 0x0004000002097984 */ /* 0x000fe20000000800 */
[----:B--2---:R-:W-:-:S03]  /*0600*/  FFMA R23, R15, R10, R8 ;  /* 0x0000000a0f177223 */ /* 0x004fc60000000008 */
[----:B------:R-:W0:Y:S01]  /*0610*/  LDS.128 R12, [R0+0x20] ;  /* 0x00002000000c7984 */ /* 0x000e220000000c00 */
[----:B---3--:R-:W-:-:S03]  /*0620*/  FFMA R23, R28, R11, R23 ;  /* 0x0000000b1c177223 */ /* 0x008fc60000000017 */
[----:B------:R-:W1:Y:S04]  /*0630*/  LDS R11, [R2+0x500] ;  /* 0x00050000020b7984 */ /* 0x000e680000000800 */
[----:B------:R-:W2:Y:S01]  /*0640*/  LDS R28, [R2+0x580] ;  /* 0x00058000021c7984 */ /* 0x000ea20000000800 */
[----:B0-----:R-:W-:-:S04]  /*0650*/  FFMA R12, R12, R9, R23 ;  /* 0x000000090c0c7223 */ /* 0x001fc80000000017 */
[----:B------:R-:W-:Y:S02]  /*0660*/  FFMA R12, R29, R13, R12 ;  /* 0x0000000d1d0c7223 */ /* 0x000fe4000000000c */
[----:B------:R-:W-:Y:S02]  /*0670*/  LDS R13, [R2+0x600] ;  /* 0x00060000020d7984 */ /* 0x000fe40000000800 */
[----:B-1----:R-:W-:Y:S02]  /*0680*/  FFMA R23, R11, R14, R12 ;  /* 0x0000000e0b177223 */ /* 0x002fe4000000000c */
[----:B------:R-:W0:Y:S04]  /*0690*/  LDS.128 R8, [R0+0x30] ;  /* 0x0000300000087984 */ /* 0x000e280000000c00 */
[----:B------:R-:W1:Y:S01]  /*06a0*/  LDS R29, [R2+0x680] ;  /* 0x00068000021d7984 */ /* 0x000e620000000800 */
[----:B--2---:R-:W-:-:S03]  /*06b0*/  FFMA R23, R28, R15, R23 ;  /* 0x0000000f1c177223 */ /* 0x004fc60000000017 */
        /* <DEDUP_REMOVED lines=33> */
[----:B------:R-:W0:Y:S02]  /*08d0*/  LDS.128 R8, [R0+0x70] ;  /* 0x0000700000087984 */ /* 0x000e240000000c00 */
[----:B---3--:R-:W-:Y:S02]  /*08e0*/  FFMA R15, R28, R15, R23 ;  /* 0x0000000f1c0f7223 */ /* 0x008fe40000000017 */
[----:B------:R-:W1:Y:S04]  /*08f0*/  LDS R23, [R2+0xe80] ;  /* 0x000e800002177984 */ /* 0x000e680000000800 */
[----:B------:R-:W2:Y:S04]  /*0900*/  LDS R14, [R2+0xf00] ;  /* 0x000f0000020e7984 */ /* 0x000ea80000000800 */
[----:B------:R-:W3:Y:S01]  /*0910*/  LDS R12, [R2+0xf80] ;  /* 0x000f8000020c7984 */ /* 0x000ee20000000800 */
[----:B------:R-:W-:Y:S01]  /*0920*/  VIADD R19, R19, 0x1 ;  /* 0x0000000113137836 */ /* 0x000fe20000000000 */
[----:B------:R-:W-:Y:S04]  /*0930*/  BAR.SYNC.DEFER_BLOCKING 0x0 ;  /* 0x0000000000007b1d */ /* 0x000fe80000010000 */
[----:B------:R-:W-:-:S02]  /*0940*/  ISETP.NE.AND P0, PT, R19, RZ, PT ;  /* 0x000000ff1300720c */ /* 0x000fc40003f05270 */
[----:B------:R-:W-:Y:S02]  /*0950*/  IADD3 R16, P1, PT, R16, 0x80, RZ ;  /* 0x0000008010107810 */ /* 0x000fe40007f3e0ff */
[----:B------:R-:W-:Y:S02]  /*0960*/  IADD3 R21, PT, PT, R21, 0x20, RZ ;  /* 0x0000002015157810 */ /* 0x000fe40007ffe0ff */
[----:B------:R-:W-:Y:S02]  /*0970*/  IADD3 R20, PT, PT, R20, 0x20, RZ ;  /* 0x0000002014147810 */ /* 0x000fe40007ffe0ff */
[----:B------:R-:W-:Y:S02]  /*0980*/  IADD3.X R7, PT, PT, RZ, R7, RZ, P1, !PT ;  /* 0x00000007ff077210 */ /* 0x000fe40000ffe4ff */
[----:B------:R-:W-:Y:S01]  /*0990*/  LEA R18, R5, R18, 0x5 ;  /* 0x0000001205127211 */ /* 0x000fe200078e28ff */
[----:B0-----:R-:W-:-:S04]  /*09a0*/  FFMA R8, R8, R13, R15 ;  /* 0x0000000d08087223 */ /* 0x001fc8000000000f */
[----:B-1----:R-:W-:-:S04]  /*09b0*/  FFMA R9, R23, R9, R8 ;  /* 0x0000000917097223 */ /* 0x002fc80000000008 */
[----:B--2---:R-:W-:-:S04]  /*09c0*/  FFMA R9, R14, R10, R9 ;  /* 0x0000000a0e097223 */ /* 0x004fc80000000009 */
[----:B---3--:R-:W-:Y:S01]  /*09d0*/  FFMA R23, R12, R11, R9 ;  /* 0x0000000b0c177223 */ /* 0x008fe20000000009 */
[----:B------:R-:W-:Y:S06]  /*09e0*/  @P0 BRA `(.L_x_7) ;  /* 0xfffffff8006c0947 */ /* 0x000fec000383ffff */
.L_x_6:
[----:B------:R-:W0:Y:S01]  /*09f0*/  LDC R0, c[0x0][0x398] ;  /* 0x0000e600ff007b82 */ /* 0x000e220000000800 */
[----:B------:R-:W-:-:S04]  /*0a00*/  ISETP.GE.AND P0, PT, R24, R5, PT ;  /* 0x000000051800720c */ /* 0x000fc80003f06270 */
[----:B------:R-:W-:-:S04]  /*0a10*/  ISETP.GE.OR P0, PT, R22, UR5, P0 ;  /* 0x0000000516007c0c */ /* 0x000fc80008706670 */
[----:B0-----:R-:W-:-:S13]  /*0a20*/  ISETP.LE.OR P0, PT, R0, UR14, P0 ;  /* 0x0000000e00007c0c */ /* 0x001fda0008703670 */
[----:B------:R-:W-:Y:S05]  /*0a30*/  @P0 EXIT ;  /* 0x000000000000094d */ /* 0x000fea0003800000 */
[----:B------:R-:W-:Y:S01]  /*0a40*/  IMAD R3, R22, R5, RZ ;  /* 0x0000000516037224 */ /* 0x000fe200078e02ff */
[----:B------:R-:W0:Y:S01]  /*0a50*/  LDCU.64 UR4, c[0x0][0x390] ;  /* 0x00007200ff0477ac */ /* 0x000e220008000a00 */
[----:B------:R-:W-:-:S03]  /*0a60*/  IMAD R0, R5, UR9, RZ ;  /* 0x0000000905007c24 */ /* 0x000fc6000f8e02ff */
[----:B------:R-:W-:Y:S01]  /*0a70*/  IADD3 R2, P0, PT, R3, R24, RZ ;  /* 0x0000001803027210 */ /* 0x000fe20007f1e0ff */
[----:B------:R-:W-:-:S03]  /*0a80*/  IMAD R17, R17, UR16, R0 ;  /* 0x0000001011117c24 */ /* 0x000fc6000f8e0200 */
[----:B------:R-:W-:-:S03]  /*0a90*/  IADD3.X R3, PT, PT, RZ, RZ, RZ, P0, !PT ;  /* 0x000000ffff037210 */ /* 0x000fc600007fe4ff */
[----:B------:R-:W-:-:S05]  /*0aa0*/  IMAD.WIDE.U32 R2, R5, UR16, R2 ;  /* 0x0000001005027c25 */ /* 0x000fca000f8e0002 */
[----:B------:R-:W-:Y:S02]  /*0ab0*/  IADD3 R3, PT, PT, R3, R17, RZ ;  /* 0x0000001103037210 */ /* 0x000fe40007ffe0ff */
[----:B0-----:R-:W-:-:S04]  /*0ac0*/  LEA R4, P0, R2, UR4, 0x2 ;  /* 0x0000000402047c11 */ /* 0x001fc8000f8010ff */
[----:B------:R-:W-:-:S05]  /*0ad0*/  LEA.HI.X R5, R2, UR5, R3, 0x2, P0 ;  /* 0x0000000502057c11 */ /* 0x000fca00080f1403 */
[----:B------:R-:W-:Y:S01]  /*0ae0*/  STG.E desc[UR12][R4.64], R23 ;  /* 0x0000001704007986 */ /* 0x000fe2000c10190c */
[----:B------:R-:W-:Y:S05]  /*0af0*/  EXIT ;  /* 0x000000000000794d */ /* 0x000fea0003800000 */
.L_x_8:
        /* <DEDUP_REMOVED lines=16> */
.L_x_10:


//--------------------- .nv.shared.reserved.0     --------------------------
	.section	.nv.shared.reserved.0,"aw",@nobits
	.weak		__nv_reservedSMEM_offset_0_alias
	.size		__nv_reservedSMEM_offset_0_alias, 0, 64
	.other		__nv_reservedSMEM_offset_0_alias,@"STO_CUDA_RESERVED_SHARED STV_DEFAULT"
__nv_reservedSMEM_offset_0_alias:
	.zero		0
	.zero		64


//--------------------- .nv.shared._Z20tensor_mul_optimizedPfS_S_iiiii --------------------------
	.section	.nv.shared._Z20tensor_mul_optimizedPfS_S_iiiii,"aw",@nobits
	.sectionflags	@""
	.align	4
.nv.shared._Z20tensor_mul_optimizedPfS_S_iiiii:
	.zero		9216


//--------------------- .nv.constant0._Z10tensor_mulPfS_S_iiiii --------------------------
	.section	.nv.constant0._Z10tensor_mulPfS_S_iiiii,"a",@progbits
	.sectionflags	@""
	.align	4
.nv.constant0._Z10tensor_mulPfS_S_iiiii:
	.zero		940


//--------------------- .nv.constant0._Z20tensor_mul_optimizedPfS_S_iiiii --------------------------
	.section	.nv.constant0._Z20tensor_mul_optimizedPfS_S_iiiii,"a",@progbits
	.sectionflags	@""
	.align	4
.nv.constant0._Z20tensor_mul_optimizedPfS_S_iiiii:
	.zero		940


//--------------------- SYMBOLS --------------------------

	.type		.nv.reservedSmem.offset0,@object
	.size		.nv.reservedSmem.offset0,0x4
	.type		.nv.reservedSmem.cap,@object
	.size		.nv.reservedSmem.cap,0x4
